	.headerflags	@"EF_CUDA_TEXMODE_UNIFIED EF_CUDA_64BIT_ADDRESS EF_CUDA_SM80 EF_CUDA_VIRTUAL_SM(EF_CUDA_SM80)"
	.elftype	@"ET_EXEC"


//--------------------- .nv.info                  --------------------------
	.section	.nv.info,"",@"SHT_CUDA_INFO"
	.align	4


	//----- nvinfo : EIATTR_REGCOUNT
	.align		4
        /*0000*/ 	.byte	0x04, 0x2f
        /*0002*/ 	.short	(.L_1 - .L_0)
	.align		4
.L_0:
        /*0004*/ 	.word	index@(candidate1)
        /*0008*/ 	.word	0x0000005e


	//----- nvinfo : EIATTR_MAX_STACK_SIZE
	.align		4
.L_1:
        /*000c*/ 	.byte	0x04, 0x23
        /*000e*/ 	.short	(.L_3 - .L_2)
	.align		4
.L_2:
        /*0010*/ 	.word	index@(candidate1)
        /*0014*/ 	.word	0x00000000


	//----- nvinfo : EIATTR_MIN_STACK_SIZE
	.align		4
.L_3:
        /*0018*/ 	.byte	0x04, 0x12
        /*001a*/ 	.short	(.L_5 - .L_4)
	.align		4
.L_4:
        /*001c*/ 	.word	index@(candidate1)
        /*0020*/ 	.word	0x00000000


	//----- nvinfo : EIATTR_FRAME_SIZE
	.align		4
.L_5:
        /*0024*/ 	.byte	0x04, 0x11
        /*0026*/ 	.short	(.L_7 - .L_6)
	.align		4
.L_6:
        /*0028*/ 	.word	index@(candidate1)
        /*002c*/ 	.word	0x00000000
.L_7:


//--------------------- .nv.info.candidate1       --------------------------
	.section	.nv.info.candidate1,"",@"SHT_CUDA_INFO"
	.align	4


	//----- nvinfo : EIATTR_CUDA_API_VERSION
	.align		4
        /*0000*/ 	.byte	0x04, 0x37
        /*0002*/ 	.short	(.L_9 - .L_8)
.L_8:
        /*0004*/ 	.word	0x00000075


	//----- nvinfo : EIATTR_SW2861232_WAR
	.align		4
.L_9:
        /*0008*/ 	.byte	0x01, 0x35
	.zero		2


	//----- nvinfo : EIATTR_PARAM_CBANK
	.align		4
        /*000c*/ 	.byte	0x04, 0x0a
        /*000e*/ 	.short	(.L_11 - .L_10)
	.align		4
.L_10:
        /*0010*/ 	.word	index@(.nv.constant0.candidate1)
        /*0014*/ 	.short	0x0160
        /*0016*/ 	.short	0x0018


	//----- nvinfo : EIATTR_CBANK_PARAM_SIZE
	.align		4
.L_11:
        /*0018*/ 	.byte	0x03, 0x19
        /*001a*/ 	.short	0x0018


	//----- nvinfo : EIATTR_KPARAM_INFO
	.align		4
        /*001c*/ 	.byte	0x04, 0x17
        /*001e*/ 	.short	(.L_13 - .L_12)
.L_12:
        /*0020*/ 	.word	0x00000000
        /*0024*/ 	.short	0x0002
        /*0026*/ 	.short	0x0010
        /*0028*/ 	.byte	0x00, 0xf0, 0x21, 0x00


	//----- nvinfo : EIATTR_KPARAM_INFO
	.align		4
.L_13:
        /*002c*/ 	.byte	0x04, 0x17
        /*002e*/ 	.short	(.L_15 - .L_14)
.L_14:
        /*0030*/ 	.word	0x00000000
        /*0034*/ 	.short	0x0001
        /*0036*/ 	.short	0x0008
        /*0038*/ 	.byte	0x00, 0xf0, 0x21, 0x00


	//----- nvinfo : EIATTR_KPARAM_INFO
	.align		4
.L_15:
        /*003c*/ 	.byte	0x04, 0x17
        /*003e*/ 	.short	(.L_17 - .L_16)
.L_16:
        /*0040*/ 	.word	0x00000000
        /*0044*/ 	.short	0x0000
        /*0046*/ 	.short	0x0000
        /*0048*/ 	.byte	0x00, 0xf0, 0x21, 0x00


	//----- nvinfo : EIATTR_MAXREG_COUNT
	.align		4
.L_17:
        /*004c*/ 	.byte	0x03, 0x1b
        /*004e*/ 	.short	0x00ff


	//----- nvinfo : EIATTR_EXIT_INSTR_OFFSETS
	.align		4
        /*0050*/ 	.byte	0x04, 0x1c
        /*0052*/ 	.short	(.L_19 - .L_18)


	//   ....[0]....
.L_18:
        /*0054*/ 	.word	0x00008210


	//----- nvinfo : EIATTR_MAX_THREADS
	.align		4
.L_19:
        /*0058*/ 	.byte	0x04, 0x05
        /*005a*/ 	.short	(.L_21 - .L_20)
.L_20:
        /*005c*/ 	.word	0x00000070
        /*0060*/ 	.word	0x00000001
        /*0064*/ 	.word	0x00000001


	//----- nvinfo : EIATTR_CRS_STACK_SIZE
	.align		4
.L_21:
        /*0068*/ 	.byte	0x04, 0x1e
        /*006a*/ 	.short	(.L_23 - .L_22)
.L_22:
        /*006c*/ 	.word	0x00000000
.L_23:


//--------------------- .nv.rel.action            --------------------------
	.section	.nv.rel.action,"",@"SHT_CUDA_RELOCINFO"
	.align	8
	.sectionentsize	8
        /*0000*/ 	.byte	0x4b, 0x00, 0x00, 0x00, 0x00, 0x00, 0x00, 0x00, 0x00, 0x02, 0x02, 0x08, 0x10, 0x0a, 0x2f, 0x22
        /* <DEDUP_REMOVED lines=13> */


//--------------------- .nv.constant0.candidate1  --------------------------
	.section	.nv.constant0.candidate1,"a",@progbits
	.align	4
.nv.constant0.candidate1:
	.zero		376


//--------------------- .text.candidate1          --------------------------
	.section	.text.candidate1,"ax",@progbits
	.sectionflags	@"SHF_BARRIERS=1"
	.sectioninfo	@"SHI_REGISTERS=94"
	.align	128
        .global         candidate1
        .type           candidate1,@function
        .size           candidate1,(.L_x_21 - candidate1)
        .other          candidate1,@"STO_CUDA_ENTRY STV_DEFAULT"
candidate1:
.text.candidate1:
[----:B------:R-:W-:-:S02]  /*0000*/  IMAD.MOV.U32 R1, RZ, RZ, c[0x0][0x28] ;  /* 0x00000a00ff017624 */ /* 0x000fc400078e00ff */
[----:B------:R-:W0:Y:S01]  /*0010*/  S2R R0, SR_TID.X ;  /* 0x0000000000007919 */ /* 0x000e220000002100 */
[----:B------:R-:W-:Y:S01]  /*0020*/  IMAD.MOV.U32 R10, RZ, RZ, RZ ;  /* 0x000000ffff0a7224 */ /* 0x000fe200078e00ff */
[----:B------:R-:W-:Y:S01]  /*0030*/  HFMA2.MMA R62, -RZ, RZ, 0, 0 ;  /* 0x00000000ff3e7435 */ /* 0x000fe200000001ff */
[----:B------:R-:W-:Y:S01]  /*0040*/  IMAD.MOV.U32 R14, RZ, RZ, RZ ;  /* 0x000000ffff0e7224 */ /* 0x000fe200078e00ff */
[----:B------:R-:W-:Y:S01]  /*0050*/  HFMA2.MMA R18, -RZ, RZ, 0, 0 ;  /* 0x00000000ff127435 */ /* 0x000fe200000001ff */
[----:B------:R-:W-:Y:S01]  /*0060*/  IMAD.MOV.U32 R12, RZ, RZ, RZ ;  /* 0x000000ffff0c7224 */ /* 0x000fe200078e00ff */
[----:B------:R-:W-:Y:S01]  /*0070*/  MOV R4, RZ ;  /* 0x000000ff00047202 */ /* 0x000fe20000000f00 */
[----:B------:R-:W-:Y:S01]  /*0080*/  IMAD.MOV.U32 R16, RZ, RZ, RZ ;  /* 0x000000ffff107224 */ /* 0x000fe200078e00ff */
[----:B------:R-:W-:Y:S01]  /*0090*/  ULDC.64 UR4, c[0x0][0x118] ;  /* 0x0000460000047ab9 */ /* 0x000fe20000000a00 */
[----:B------:R-:W-:Y:S02]  /*00a0*/  IMAD.MOV.U32 R6, RZ, RZ, RZ ;  /* 0x000000ffff067224 */ /* 0x000fe400078e00ff */
[----:B------:R-:W-:-:S02]  /*00b0*/  IMAD.MOV.U32 R2, RZ, RZ, RZ ;  /* 0x000000ffff027224 */ /* 0x000fc400078e00ff */
[----:B------:R-:W-:Y:S01]  /*00c0*/  IMAD.MOV.U32 R8, RZ, RZ, RZ ;  /* 0x000000ffff087224 */ /* 0x000fe200078e00ff */
[C---:B0-----:R-:W-:Y:S02]  /*00d0*/  IADD3 R11, R0.reuse, 0x7, RZ ;  /* 0x00000007000b7810 */ /* 0x041fe40007ffe0ff */
[C---:B------:R-:W-:Y:S02]  /*00e0*/  IADD3 R15, R0.reuse, 0xd9, RZ ;  /* 0x000000d9000f7810 */ /* 0x040fe40007ffe0ff */
[C---:B------:R-:W-:Y:S01]  /*00f0*/  IADD3 R63, R0.reuse, 0x6, RZ ;  /* 0x00000006003f7810 */ /* 0x040fe20007ffe0ff */
[----:B------:R-:W-:Y:S01]  /*0100*/  IMAD.HI R10, R11, -0x77777777, R10 ;  /* 0x888888890b0a7827 */ /* 0x000fe200078e020a */
[C---:B------:R-:W-:Y:S02]  /*0110*/  IADD3 R13, R0.reuse, 0x5, RZ ;  /* 0x00000005000d7810 */ /* 0x040fe40007ffe0ff */
[----:B------:R-:W-:Y:S01]  /*0120*/  IADD3 R17, R0, 0xd8, RZ ;  /* 0x000000d800117810 */ /* 0x000fe20007ffe0ff */
[----:B------:R-:W-:Y:S01]  /*0130*/  IMAD.HI R14, R15, -0x6e5d4c3b, R14 ;  /* 0x91a2b3c50f0e7827 */ /* 0x000fe200078e020e */
[----:B------:R-:W-:-:S02]  /*0140*/  SHF.R.U32.HI R21, RZ, 0x1f, R10 ;  /* 0x0000001fff157819 */ /* 0x000fc4000001160a */
[----:B------:R-:W-:Y:S01]  /*0150*/  IADD3 R19, R0, 0xd7, RZ ;  /* 0x000000d700137810 */ /* 0x000fe20007ffe0ff */
[----:B------:R-:W-:Y:S01]  /*0160*/  IMAD.HI R20, R63, -0x77777777, R62 ;  /* 0x888888893f147827 */ /* 0x000fe200078e023e */
[----:B------:R-:W-:Y:S02]  /*0170*/  LEA.HI.SX32 R21, R10, R21, 0x1d ;  /* 0x000000150a157211 */ /* 0x000fe400078feaff */
[----:B------:R-:W-:Y:S01]  /*0180*/  SHF.R.U32.HI R29, RZ, 0x1f, R14 ;  /* 0x0000001fff1d7819 */ /* 0x000fe2000001160e */
[----:B------:R-:W-:Y:S01]  /*0190*/  IMAD.HI R12, R13, -0x77777777, R12 ;  /* 0x888888890d0c7827 */ /* 0x000fe200078e020c */
[----:B------:R-:W-:Y:S02]  /*01a0*/  SHF.R.U32.HI R23, RZ, 0x1f, R20 ;  /* 0x0000001fff177819 */ /* 0x000fe40000011614 */
[----:B------:R-:W-:Y:S01]  /*01b0*/  LEA.HI.SX32 R14, R14, R29, 0x19 ;  /* 0x0000001d0e0e7211 */ /* 0x000fe200078fcaff */
[----:B------:R-:W-:Y:S01]  /*01c0*/  IMAD.HI R16, R17, -0x6e5d4c3b, R16 ;  /* 0x91a2b3c511107827 */ /* 0x000fe200078e0210 */
[----:B------:R-:W-:-:S02]  /*01d0*/  SHF.R.U32.HI R25, RZ, 0x1f, R12 ;  /* 0x0000001fff197819 */ /* 0x000fc4000001160c */
[----:B------:R-:W-:Y:S01]  /*01e0*/  LEA.HI.SX32 R23, R20, R23, 0x1d ;  /* 0x0000001714177211 */ /* 0x000fe200078feaff */
[----:B------:R-:W-:Y:S01]  /*01f0*/  IMAD.HI R18, R19, -0x6e5d4c3b, R18 ;  /* 0x91a2b3c513127827 */ /* 0x000fe200078e0212 */
[----:B------:R-:W-:Y:S02]  /*0200*/  SHF.R.U32.HI R31, RZ, 0x1f, R16 ;  /* 0x0000001fff1f7819 */ /* 0x000fe40000011610 */
[----:B------:R-:W-:Y:S01]  /*0210*/  LEA.HI.SX32 R25, R12, R25, 0x1d ;  /* 0x000000190c197211 */ /* 0x000fe200078feaff */
[----:B------:R-:W-:Y:S01]  /*0220*/  IMAD R47, R21, -0xf, R11 ;  /* 0xfffffff1152f7824 */ /* 0x000fe200078e020b */
[----:B------:R-:W-:Y:S01]  /*0230*/  SHF.R.U32.HI R33, RZ, 0x1f, R18 ;  /* 0x0000001fff217819 */ /* 0x000fe20000011612 */
[----:B------:R-:W-:Y:S01]  /*0240*/  IMAD R15, R14, -0xe1, R15 ;  /* 0xffffff1f0e0f7824 */ /* 0x000fe200078e020f */
[----:B------:R-:W-:Y:S01]  /*0250*/  LEA.HI.SX32 R16, R16, R31, 0x19 ;  /* 0x0000001f10107211 */ /* 0x000fe200078fcaff */
[----:B------:R-:W-:Y:S01]  /*0260*/  IMAD R62, R23, -0xf, R63 ;  /* 0xfffffff1173e7824 */ /* 0x000fe200078e023f */
[----:B------:R-:W-:Y:S01]  /*0270*/  ISETP.GE.AND P2, PT, R47, 0x1, PT ;  /* 0x000000012f00780c */ /* 0x000fe20003f46270 */
[----:B------:R-:W-:Y:S01]  /*0280*/  IMAD R23, R25, -0xf, R13 ;  /* 0xfffffff119177824 */ /* 0x000fe200078e020d */
[----:B------:R-:W-:Y:S01]  /*0290*/  LEA.HI.SX32 R18, R18, R33, 0x19 ;  /* 0x0000002112127211 */ /* 0x000fe200078fcaff */
[----:B------:R-:W-:Y:S01]  /*02a0*/  IMAD R17, R16, -0xe1, R17 ;  /* 0xffffff1f10117824 */ /* 0x000fe200078e0211 */
[----:B------:R-:W-:-:S02]  /*02b0*/  ISETP.LT.OR P3, PT, R15, 0xf, !P2 ;  /* 0x0000000f0f00780c */ /* 0x000fc40005761670 */
[----:B------:R-:W-:Y:S01]  /*02c0*/  IADD3 R7, R0, 0xd6, RZ ;  /* 0x000000d600077810 */ /* 0x000fe20007ffe0ff */
[----:B------:R-:W-:Y:S01]  /*02d0*/  IMAD R19, R18, -0xe1, R19 ;  /* 0xffffff1f12137824 */ /* 0x000fe200078e0213 */
[----:B------:R-:W-:Y:S02]  /*02e0*/  ISETP.GE.AND P1, PT, R62, 0x1, PT ;  /* 0x000000013e00780c */ /* 0x000fe40003f26270 */
[C---:B------:R-:W-:Y:S01]  /*02f0*/  IADD3 R3, R0.reuse, 0xd5, RZ ;  /* 0x000000d500037810 */ /* 0x040fe20007ffe0ff */
[----:B------:R-:W-:Y:S01]  /*0300*/  IMAD.HI R6, R7, -0x6e5d4c3b, R6 ;  /* 0x91a2b3c507067827 */ /* 0x000fe200078e0206 */
[----:B------:R-:W-:Y:S02]  /*0310*/  ISETP.GE.AND P0, PT, R23, 0x1, PT ;  /* 0x000000011700780c */ /* 0x000fe40003f06270 */
[----:B------:R-:W-:Y:S01]  /*0320*/  ISETP.LT.OR P4, PT, R17, 0xf, !P1 ;  /* 0x0000000f1100780c */ /* 0x000fe20004f81670 */
[----:B------:R-:W-:Y:S01]  /*0330*/  IMAD.HI R2, R3, -0x6e5d4c3b, R2 ;  /* 0x91a2b3c503027827 */ /* 0x000fe200078e0202 */
[----:B------:R-:W-:-:S02]  /*0340*/  IADD3 R9, R0, 0x4, RZ ;  /* 0x0000000400097810 */ /* 0x000fc40007ffe0ff */
[----:B------:R-:W-:Y:S02]  /*0350*/  IADD3 R5, R0, 0x3, RZ ;  /* 0x0000000300057810 */ /* 0x000fe40007ffe0ff */
[----:B------:R-:W-:Y:S01]  /*0360*/  ISETP.LT.OR P0, PT, R19, 0xf, !P0 ;  /* 0x0000000f1300780c */ /* 0x000fe20004701670 */
[----:B------:R-:W-:Y:S01]  /*0370*/  IMAD.HI R8, R9, -0x77777777, R8 ;  /* 0x8888888909087827 */ /* 0x000fe200078e0208 */
[----:B------:R-:W-:Y:S02]  /*0380*/  SHF.R.U32.HI R13, RZ, 0x1f, R6 ;  /* 0x0000001fff0d7819 */ /* 0x000fe40000011606 */
[----:B------:R-:W-:Y:S01]  /*0390*/  SHF.R.U32.HI R21, RZ, 0x1f, R2 ;  /* 0x0000001fff157819 */ /* 0x000fe20000011602 */
[----:B------:R-:W-:Y:S01]  /*03a0*/  IMAD.HI R4, R5, -0x77777777, R4 ;  /* 0x8888888905047827 */ /* 0x000fe200078e0204 */
[----:B------:R-:W-:Y:S02]  /*03b0*/  @!P3 MOV R14, RZ ;  /* 0x000000ff000eb202 */ /* 0x000fe40000000f00 */
[----:B------:R-:W-:Y:S01]  /*03c0*/  LEA.HI.SX32 R6, R6, R13, 0x19 ;  /* 0x0000000d06067211 */ /* 0x000fe200078fcaff */
[----:B------:R-:W-:Y:S01]  /*03d0*/  @!P4 IMAD.MOV.U32 R16, RZ, RZ, RZ ;  /* 0x000000ffff10c224 */ /* 0x000fe200078e00ff */
[----:B------:R-:W-:Y:S01]  /*03e0*/  SHF.R.U32.HI R27, RZ, 0x1f, R8 ;  /* 0x0000001fff1b7819 */ /* 0x000fe20000011608 */
[----:B------:R-:W-:Y:S01]  /*03f0*/  @!P3 IMAD.HI R14, R15, -0x77777777, R14 ;  /* 0x888888890f0eb827 */ /* 0x000fe200078e020e */
[----:B------:R-:W-:Y:S01]  /*0400*/  LEA.HI.SX32 R21, R2, R21, 0x19 ;  /* 0x0000001502157211 */ /* 0x000fe200078fcaff */
[----:B------:R-:W0:Y:S01]  /*0410*/  @!P4 S2R R15, SR_CTAID.X ;  /* 0x00000000000fc919 */ /* 0x000e220000002500 */
[----:B------:R-:W-:Y:S01]  /*0420*/  SHF.R.U32.HI R11, RZ, 0x1f, R4 ;  /* 0x0000001fff0b7819 */ /* 0x000fe20000011604 */
[----:B------:R-:W-:Y:S01]  /*0430*/  IMAD R7, R6, -0xe1, R7 ;  /* 0xffffff1f06077824 */ /* 0x000fe200078e0207 */
[----:B------:R-:W-:Y:S01]  /*0440*/  LEA.HI.SX32 R27, R8, R27, 0x1d ;  /* 0x0000001b081b7211 */ /* 0x000fe200078feaff */
[----:B------:R-:W1:Y:S01]  /*0450*/  @!P3 S2R R2, SR_CTAID.X ;  /* 0x000000000002b919 */ /* 0x000e620000002500 */
[----:B------:R-:W-:Y:S01]  /*0460*/  LEA.HI.SX32 R11, R4, R11, 0x1d ;  /* 0x0000000b040b7211 */ /* 0x000fe200078feaff */
[----:B------:R-:W-:Y:S01]  /*0470*/  @!P3 IMAD.MOV.U32 R4, RZ, RZ, RZ ;  /* 0x000000ffff04b224 */ /* 0x000fe200078e00ff */
[----:B------:R-:W-:Y:S01]  /*0480*/  @!P4 MOV R8, RZ ;  /* 0x000000ff0008c202 */ /* 0x000fe20000000f00 */
[----:B------:R-:W2:Y:S01]  /*0490*/  @!P0 S2R R6, SR_CTAID.X ;  /* 0x0000000000068919 */ /* 0x000ea20000002500 */
[----:B------:R-:W-:Y:S01]  /*04a0*/  IMAD R25, R27, -0xf, R9 ;  /* 0xfffffff11b197824 */ /* 0x000fe200078e0209 */
[C---:B------:R-:W-:Y:S01]  /*04b0*/  @!P4 IADD3 R9, R0.reuse, 0x7e0, RZ ;  /* 0x000007e00009c810 */ /* 0x040fe20007ffe0ff */
[----:B------:R-:W-:Y:S01]  /*04c0*/  IMAD R27, R11, -0xf, R5 ;  /* 0xfffffff10b1b7824 */ /* 0x000fe200078e0205 */
[C---:B------:R-:W-:Y:S01]  /*04d0*/  @!P3 IADD3 R5, R0.reuse, 0x700, RZ ;  /* 0x000007000005b810 */ /* 0x040fe20007ffe0ff */
[----:B------:R-:W-:Y:S01]  /*04e0*/  @!P0 IMAD.MOV.U32 R10, RZ, RZ, RZ ;  /* 0x000000ffff0a8224 */ /* 0x000fe200078e00ff */
[----:B------:R-:W-:Y:S01]  /*04f0*/  @!P0 IADD3 R11, R0, 0x8c0, RZ ;  /* 0x000008c0000b8810 */ /* 0x000fe20007ffe0ff */
[----:B------:R-:W-:Y:S01]  /*0500*/  @!P4 IMAD.HI R8, R9, -0x6e5d4c3b, R8 ;  /* 0x91a2b3c50908c827 */ /* 0x000fe200078e0208 */
[----:B------:R-:W-:-:S02]  /*0510*/  @!P3 SHF.R.U32.HI R9, RZ, 0x1f, R14 ;  /* 0x0000001fff09b819 */ /* 0x000fc4000001160e */
[----:B------:R-:W-:Y:S01]  /*0520*/  ISETP.GE.AND P5, PT, R25, 0x1, PT ;  /* 0x000000011900780c */ /* 0x000fe20003fa6270 */
[----:B------:R-:W-:Y:S01]  /*0530*/  @!P3 IMAD.HI R4, R5, -0x6e5d4c3b, R4 ;  /* 0x91a2b3c50504b827 */ /* 0x000fe200078e0204 */
[----:B------:R-:W-:-:S03]  /*0540*/  @!P3 LEA.HI.SX32 R9, R14, R9, 0x1d ;  /* 0x000000090e09b211 */ /* 0x000fc600078feaff */
[----:B------:R-:W-:Y:S01]  /*0550*/  @!P0 IMAD.HI R10, R11, -0x6e5d4c3b, R10 ;  /* 0x91a2b3c50b0a8827 */ /* 0x000fe200078e020a */
[----:B------:R-:W-:Y:S02]  /*0560*/  @!P3 SHF.R.U32.HI R5, RZ, 0x1f, R4 ;  /* 0x0000001fff05b819 */ /* 0x000fe40000011604 */
[----:B------:R-:W-:Y:S01]  /*0570*/  @!P4 SHF.R.U32.HI R11, RZ, 0x1f, R8 ;  /* 0x0000001fff0bc819 */ /* 0x000fe20000011608 */
[----:B------:R-:W-:Y:S01]  /*0580*/  @!P0 IMAD.MOV.U32 R18, RZ, RZ, RZ ;  /* 0x000000ffff128224 */ /* 0x000fe200078e00ff */
[----:B------:R-:W-:Y:S01]  /*0590*/  @!P3 LEA.HI.SX32 R5, R4, R5, 0x19 ;  /* 0x000000050405b211 */ /* 0x000fe200078fcaff */
[----:B-1----:R-:W-:Y:S01]  /*05a0*/  @!P3 IMAD R2, R2, 0x1880, R47 ;  /* 0x000018800202b824 */ /* 0x002fe200078e022f */
[----:B------:R-:W-:Y:S01]  /*05b0*/  @!P0 SHF.R.U32.HI R13, RZ, 0x1f, R10 ;  /* 0x0000001fff0d8819 */ /* 0x000fe2000001160a */
[----:B------:R-:W-:Y:S01]  /*05c0*/  @!P4 IMAD.HI R16, R17, -0x77777777, R16 ;  /* 0x888888891110c827 */ /* 0x000fe200078e0210 */
[----:B------:R-:W-:Y:S02]  /*05d0*/  @!P4 LEA.HI.SX32 R11, R8, R11, 0x19 ;  /* 0x0000000b080bc211 */ /* 0x000fe400078fcaff */
[----:B------:R-:W-:Y:S01]  /*05e0*/  @!P0 LEA.HI.SX32 R10, R10, R13, 0x19 ;  /* 0x0000000d0a0a8211 */ /* 0x000fe200078fcaff */
[----:B0-----:R-:W-:Y:S01]  /*05f0*/  @!P4 IMAD R4, R15, 0x1880, R62 ;  /* 0x000018800f04c824 */ /* 0x001fe200078e023e */
[----:B------:R-:W-:Y:S01]  /*0600*/  @!P3 IADD3 R2, R2, -0xf, RZ ;  /* 0xfffffff10202b810 */ /* 0x000fe20007ffe0ff */
[----:B------:R-:W-:Y:S01]  /*0610*/  @!P0 IMAD.HI R18, R19, -0x77777777, R18 ;  /* 0x8888888913128827 */ /* 0x000fe200078e0212 */
[----:B------:R-:W-:-:S02]  /*0620*/  @!P4 SHF.R.U32.HI R13, RZ, 0x1f, R16 ;  /* 0x0000001fff0dc819 */ /* 0x000fc40000011610 */
[----:B------:R-:W-:Y:S01]  /*0630*/  @!P4 IADD3 R4, R4, -0xf, RZ ;  /* 0xfffffff10404c810 */ /* 0x000fe20007ffe0ff */
[----:B--2---:R-:W-:Y:S01]  /*0640*/  @!P0 IMAD R6, R6, 0x1880, R23 ;  /* 0x0000188006068824 */ /* 0x004fe200078e0217 */
[----:B------:R-:W-:Y:S01]  /*0650*/  @!P0 SHF.R.U32.HI R15, RZ, 0x1f, R18 ;  /* 0x0000001fff0f8819 */ /* 0x000fe20000011612 */
[----:B------:R-:W-:Y:S01]  /*0660*/  @!P3 IMAD R2, R5, 0xc4, R2 ;  /* 0x000000c40502b824 */ /* 0x000fe200078e0202 */
[----:B------:R-:W-:Y:S01]  /*0670*/  @!P4 LEA.HI.SX32 R13, R16, R13, 0x1d ;  /* 0x0000000d100dc211 */ /* 0x000fe200078feaff */
[----:B------:R-:W-:Y:S01]  /*0680*/  @!P4 IMAD R4, R11, 0xc4, R4 ;  /* 0x000000c40b04c824 */ /* 0x000fe200078e0204 */
[----:B------:R-:W-:Y:S01]  /*0690*/  @!P0 IADD3 R17, R6, -0xf, RZ ;  /* 0xfffffff106118810 */ /* 0x000fe20007ffe0ff */
[----:B------:R-:W-:Y:S01]  /*06a0*/  @!P3 IMAD R9, R9, 0xe, R2 ;  /* 0x0000000e0909b824 */ /* 0x000fe200078e0202 */
[----:B------:R-:W-:Y:S01]  /*06b0*/  @!P0 LEA.HI.SX32 R15, R18, R15, 0x1d ;  /* 0x0000000f120f8211 */ /* 0x000fe200078feaff */
[----:B------:R-:W-:Y:S01]  /*06c0*/  @!P4 IMAD R13, R13, 0xe, R4 ;  /* 0x0000000e0d0dc824 */ /* 0x000fe200078e0204 */
[----:B------:R-:W-:Y:S01]  /*06d0*/  @!P3 MOV R8, 0x4 ;  /* 0x000000040008b802 */ /* 0x000fe20000000f00 */
[----:B------:R-:W-:Y:S01]  /*06e0*/  @!P0 IMAD R10, R10, 0xc4, R17 ;  /* 0x000000c40a0a8824 */ /* 0x000fe200078e0211 */
[----:B------:R-:W-:Y:S01]  /*06f0*/  HFMA2.MMA R4, -RZ, RZ, 0, 0 ;  /* 0x00000000ff047435 */ /* 0x000fe200000001ff */
[----:B------:R-:W-:-:S02]  /*0700*/  @!P4 IMAD.MOV.U32 R12, RZ, RZ, 0x4 ;  /* 0x00000004ff0cc424 */ /* 0x000fc400078e00ff */
[----:B------:R-:W-:Y:S02]  /*0710*/  IMAD R17, R21, -0xe1, R3 ;  /* 0xffffff1f15117824 */ /* 0x000fe400078e0203 */
[----:B------:R-:W-:Y:S01]  /*0720*/  CS2R R2, SRZ ;  /* 0x0000000000027805 */ /* 0x000fe2000001ff00 */
[----:B------:R-:W-:Y:S02]  /*0730*/  @!P0 IMAD R15, R15, 0xe, R10 ;  /* 0x0000000e0f0f8824 */ /* 0x000fe400078e020a */
[----:B------:R-:W-:Y:S02]  /*0740*/  @!P0 IMAD.MOV.U32 R14, RZ, RZ, 0x4 ;  /* 0x00000004ff0e8424 */ /* 0x000fe400078e00ff */
[----:B------:R-:W-:-:S04]  /*0750*/  @!P3 IMAD.WIDE R8, R9, R8, c[0x0][0x160] ;  /* 0x000058000908b625 */ /* 0x000fc800078e0208 */
[----:B------:R-:W-:Y:S01]  /*0760*/  @!P4 IMAD.WIDE R12, R13, R12, c[0x0][0x160] ;  /* 0x000058000d0cc625 */ /* 0x000fe200078e020c */
[----:B------:R0:W5:Y:S01]  /*0770*/  @!P3 LDG.E.CONSTANT R2, [R8.64] ;  /* 0x000000040802b981 */ /* 0x000162000c1e9900 */
[----:B------:R-:W-:Y:S02]  /*0780*/  ISETP.GE.AND P3, PT, R27, 0x1, PT ;  /* 0x000000011b00780c */ /* 0x000fe40003f66270 */
[----:B------:R-:W-:Y:S01]  /*0790*/  @!P0 IMAD.WIDE R14, R15, R14, c[0x0][0x160] ;  /* 0x000058000f0e8625 */ /* 0x000fe200078e020e */
[----:B------:R1:W5:Y:S01]  /*07a0*/  @!P4 LDG.E.CONSTANT R3, [R12.64] ;  /* 0x000000040c03c981 */ /* 0x000362000c1e9900 */
[----:B------:R-:W-:-:S03]  /*07b0*/  ISETP.LT.OR P4, PT, R7, 0xf, !P5 ;  /* 0x0000000f0700780c */ /* 0x000fc60006f81670 */
[----:B------:R2:W5:Y:S01]  /*07c0*/  @!P0 LDG.E.CONSTANT R4, [R14.64] ;  /* 0x000000040e048981 */ /* 0x000562000c1e9900 */
[----:B------:R-:W-:Y:S01]  /*07d0*/  ISETP.LT.OR P0, PT, R17, 0xf, !P3 ;  /* 0x0000000f1100780c */ /* 0x000fe20005f01670 */
[----:B------:R-:W-:Y:S01]  /*07e0*/  IMAD.MOV.U32 R10, RZ, RZ, RZ ;  /* 0x000000ffff0a7224 */ /* 0x000fe200078e00ff */
[----:B------:R-:W-:-:S07]  /*07f0*/  IADD3 R11, R0, 0x2, RZ ;  /* 0x00000002000b7810 */ /* 0x000fce0007ffe0ff */
[----:B------:R-:W3:Y:S04]  /*0800*/  @!P4 S2R R18, SR_CTAID.X ;  /* 0x000000000012c919 */ /* 0x000ee80000002500 */
[----:B------:R-:W4:Y:S01]  /*0810*/  @!P0 S2R R20, SR_CTAID.X ;  /* 0x0000000000148919 */ /* 0x000f220000002500 */
[----:B------:R-:W-:Y:S01]  /*0820*/  IMAD.HI R5, R11, -0x77777777, R10 ;  /* 0x888888890b057827 */ /* 0x000fe200078e020a */
[C---:B--2---:R-:W-:Y:S02]  /*0830*/  @!P0 IADD3 R15, R0.reuse, 0xa80, RZ ;  /* 0x00000a80000f8810 */ /* 0x044fe40007ffe0ff */
[----:B-1----:R-:W-:Y:S01]  /*0840*/  @!P4 IADD3 R13, R0, 0x9a0, RZ ;  /* 0x000009a0000dc810 */ /* 0x002fe20007ffe0ff */
[----:B------:R-:W-:Y:S01]  /*0850*/  @!P0 IMAD.MOV.U32 R14, RZ, RZ, RZ ;  /* 0x000000ffff0e8224 */ /* 0x000fe200078e00ff */
[----:B------:R-:W-:-:S02]  /*0860*/  SHF.R.U32.HI R6, RZ, 0x1f, R5 ;  /* 0x0000001fff067819 */ /* 0x000fc40000011605 */
[----:B------:R-:W-:Y:S01]  /*0870*/  @!P4 MOV R12, RZ ;  /* 0x000000ff000cc202 */ /* 0x000fe20000000f00 */
[----:B------:R-:W-:Y:S01]  /*0880*/  @!P0 IMAD.HI R14, R15, -0x6e5d4c3b, R14 ;  /* 0x91a2b3c50f0e8827 */ /* 0x000fe200078e020e */
[----:B------:R-:W-:-:S03]  /*0890*/  LEA.HI.SX32 R29, R5, R6, 0x1d ;  /* 0x00000006051d7211 */ /* 0x000fc600078feaff */
[----:B------:R-:W-:Y:S02]  /*08a0*/  @!P4 IMAD.MOV.U32 R6, RZ, RZ, RZ ;  /* 0x000000ffff06c224 */ /* 0x000fe400078e00ff */
[----:B------:R-:W-:Y:S01]  /*08b0*/  @!P4 IMAD.HI R12, R13, -0x6e5d4c3b, R12 ;  /* 0x91a2b3c50d0cc827 */ /* 0x000fe200078e020c */
[----:B------:R-:W-:-:S03]  /*08c0*/  @!P0 MOV R16, RZ ;  /* 0x000000ff00108202 */ /* 0x000fc60000000f00 */
[----:B------:R-:W-:Y:S01]  /*08d0*/  @!P4 IMAD.HI R6, R7, -0x77777777, R6 ;  /* 0x888888890706c827 */ /* 0x000fe200078e0206 */
[----:B------:R-:W-:Y:S02]  /*08e0*/  @!P0 SHF.R.U32.HI R7, RZ, 0x1f, R14 ;  /* 0x0000001fff078819 */ /* 0x000fe4000001160e */
[----:B------:R-:W-:Y:S01]  /*08f0*/  @!P4 SHF.R.U32.HI R5, RZ, 0x1f, R12 ;  /* 0x0000001fff05c819 */ /* 0x000fe2000001160c */
[----:B---3--:R-:W-:Y:S01]  /*0900*/  @!P4 IMAD R18, R18, 0x1880, R25 ;  /* 0x000018801212c824 */ /* 0x008fe200078e0219 */
[----:B0-----:R-:W-:Y:S01]  /*0910*/  IADD3 R9, R0, 0xd4, RZ ;  /* 0x000000d400097810 */ /* 0x001fe20007ffe0ff */
[----:B------:R-:W-:Y:S01]  /*0920*/  IMAD.MOV.U32 R8, RZ, RZ, RZ ;  /* 0x000000ffff087224 */ /* 0x000fe200078e00ff */
[----:B------:R-:W-:Y:S01]  /*0930*/  @!P0 LEA.HI.SX32 R14, R14, R7, 0x19 ;  /* 0x000000070e0e8211 */ /* 0x000fe200078fcaff */
[----:B------:R-:W-:Y:S01]  /*0940*/  @!P0 IMAD.HI R16, R17, -0x77777777, R16 ;  /* 0x8888888911108827 */ /* 0x000fe200078e0210 */
[----:B------:R-:W-:-:S03]  /*0950*/  @!P4 LEA.HI.SX32 R5, R12, R5, 0x19 ;  /* 0x000000050c05c211 */ /* 0x000fc600078fcaff */
[----:B----4-:R-:W-:Y:S01]  /*0960*/  @!P0 IMAD R20, R20, 0x1880, R27 ;  /* 0x0000188014148824 */ /* 0x010fe200078e021b */
[----:B------:R-:W-:Y:S02]  /*0970*/  @!P4 SHF.R.U32.HI R7, RZ, 0x1f, R6 ;  /* 0x0000001fff07c819 */ /* 0x000fe40000011606 */
[----:B------:R-:W-:Y:S01]  /*0980*/  @!P4 IADD3 R18, R18, -0xf, RZ ;  /* 0xfffffff11212c810 */ /* 0x000fe20007ffe0ff */
[----:B------:R-:W-:Y:S01]  /*0990*/  IMAD.HI R8, R9, -0x6e5d4c3b, R8 ;  /* 0x91a2b3c509087827 */ /* 0x000fe200078e0208 */
[----:B------:R-:W-:Y:S02]  /*09a0*/  @!P0 SHF.R.U32.HI R13, RZ, 0x1f, R16 ;  /* 0x0000001fff0d8819 */ /* 0x000fe40000011610 */
[----:B------:R-:W-:Y:S02]  /*09b0*/  @!P0 IADD3 R17, R20, -0xf, RZ ;  /* 0xfffffff114118810 */ /* 0x000fe40007ffe0ff */
[----:B------:R-:W-:Y:S01]  /*09c0*/  @!P4 LEA.HI.SX32 R7, R6, R7, 0x1d ;  /* 0x000000070607c211 */ /* 0x000fe200078feaff */
[----:B------:R-:W-:Y:S01]  /*09d0*/  @!P4 IMAD R6, R5, 0xc4, R18 ;  /* 0x000000c40506c824 */ /* 0x000fe200078e0212 */
[----:B------:R-:W-:Y:S01]  /*09e0*/  SHF.R.U32.HI R15, RZ, 0x1f, R8 ;  /* 0x0000001fff0f7819 */ /* 0x000fe20000011608 */
[----:B------:R-:W-:Y:S01]  /*09f0*/  @!P0 IMAD R14, R14, 0xc4, R17 ;  /* 0x000000c40e0e8824 */ /* 0x000fe200078e0211 */
[----:B------:R-:W-:Y:S01]  /*0a00*/  @!P0 LEA.HI.SX32 R13, R16, R13, 0x1d ;  /* 0x0000000d100d8211 */ /* 0x000fe200078feaff */
[----:B------:R-:W-:-:S02]  /*0a10*/  @!P4 IMAD.MOV.U32 R17, RZ, RZ, 0x4 ;  /* 0x00000004ff11c424 */ /* 0x000fc400078e00ff */
[----:B------:R-:W-:Y:S01]  /*0a20*/  @!P4 IMAD R6, R7, 0xe, R6 ;  /* 0x0000000e0706c824 */ /* 0x000fe200078e0206 */
[----:B------:R-:W-:Y:S01]  /*0a30*/  LEA.HI.SX32 R15, R8, R15, 0x19 ;  /* 0x0000000f080f7211 */ /* 0x000fe200078fcaff */
[----:B------:R-:W-:Y:S01]  /*0a40*/  @!P0 IMAD R8, R13, 0xe, R14 ;  /* 0x0000000e0d088824 */ /* 0x000fe200078e020e */
[----:B------:R-:W-:Y:S01]  /*0a50*/  @!P0 MOV R7, 0x4 ;  /* 0x0000000400078802 */ /* 0x000fe20000000f00 */
[----:B------:R-:W-:Y:S02]  /*0a60*/  IMAD.MOV.U32 R5, RZ, RZ, RZ ;  /* 0x000000ffff057224 */ /* 0x000fe400078e00ff */
[----:B------:R-:W-:-:S04]  /*0a70*/  @!P4 IMAD.WIDE R12, R6, R17, c[0x0][0x160] ;  /* 0x00005800060cc625 */ /* 0x000fc800078e0211 */
[----:B------:R-:W-:Y:S01]  /*0a80*/  IMAD R29, R29, -0xf, R11 ;  /* 0xfffffff11d1d7824 */ /* 0x000fe200078e020b */
[----:B------:R0:W5:Y:S01]  /*0a90*/  @!P4 LDG.E.CONSTANT R5, [R12.64] ;  /* 0x000000040c05c981 */ /* 0x000162000c1e9900 */
[----:B------:R-:W-:Y:S02]  /*0aa0*/  IMAD R15, R15, -0xe1, R9 ;  /* 0xffffff1f0f0f7824 */ /* 0x000fe400078e0209 */
[----:B------:R-:W-:Y:S02]  /*0ab0*/  IMAD.MOV.U32 R6, RZ, RZ, RZ ;  /* 0x000000ffff067224 */ /* 0x000fe400078e00ff */
[----:B------:R-:W-:Y:S01]  /*0ac0*/  @!P0 IMAD.WIDE R8, R8, R7, c[0x0][0x160] ;  /* 0x0000580008088625 */ /* 0x000fe200078e0207 */
[----:B------:R-:W-:-:S04]  /*0ad0*/  ISETP.GE.AND P4, PT, R29, 0x1, PT ;  /* 0x000000011d00780c */ /* 0x000fc80003f86270 */
[----:B------:R1:W5:Y:S01]  /*0ae0*/  @!P0 LDG.E.CONSTANT R6, [R8.64] ;  /* 0x0000000408068981 */ /* 0x000362000c1e9900 */
[----:B------:R-:W-:-:S13]  /*0af0*/  ISETP.LT.OR P0, PT, R15, 0xf, !P4 ;  /* 0x0000000f0f00780c */ /* 0x000fda0006701670 */
[----:B------:R-:W2:Y:S01]  /*0b00*/  @!P0 S2R R16, SR_CTAID.X ;  /* 0x0000000000108919 */ /* 0x000ea20000002500 */
[----:B------:R-:W-:Y:S01]  /*0b10*/  @!P0 IADD3 R11, R0, 0xb60, RZ ;  /* 0x00000b60000b8810 */ /* 0x000fe20007ffe0ff */
[----:B------:R-:W-:-:S04]  /*0b20*/  @!P0 IMAD.MOV.U32 R10, RZ, RZ, RZ ;  /* 0x000000ffff0a8224 */ /* 0x000fc800078e00ff */
[----:B------:R-:W-:Y:S01]  /*0b30*/  @!P0 IMAD.HI R10, R11, -0x6e5d4c3b, R10 ;  /* 0x91a2b3c50b0a8827 */ /* 0x000fe200078e020a */
[C---:B------:R-:W-:Y:S02]  /*0b40*/  IADD3 R91, R0.reuse, 0x1, RZ ;  /* 0x00000001005b7810 */ /* 0x040fe40007ffe0ff */
[----:B------:R-:W-:Y:S01]  /*0b50*/  @!P0 MOV R14, RZ ;  /* 0x000000ff000e8202 */ /* 0x000fe20000000f00 */
[----:B------:R-:W-:Y:S01]  /*0b60*/  IMAD.MOV.U32 R90, RZ, RZ, RZ ;  /* 0x000000ffff5a7224 */ /* 0x000fe200078e00ff */
[----:B0-----:R-:W-:Y:S02]  /*0b70*/  @!P0 SHF.R.U32.HI R13, RZ, 0x1f, R10 ;  /* 0x0000001fff0d8819 */ /* 0x001fe4000001160a */
[----:B------:R-:W-:Y:S01]  /*0b80*/  IADD3 R11, R0, 0xd3, RZ ;  /* 0x000000d3000b7810 */ /* 0x000fe20007ffe0ff */
[----:B------:R-:W-:Y:S01]  /*0b90*/  @!P0 IMAD.HI R14, R15, -0x77777777, R14 ;  /* 0x888888890f0e8827 */ /* 0x000fe200078e020e */
[----:B------:R-:W-:-:S03]  /*0ba0*/  @!P0 LEA.HI.SX32 R13, R10, R13, 0x19 ;  /* 0x0000000d0a0d8211 */ /* 0x000fc600078fcaff */
[----:B------:R-:W-:-:S04]  /*0bb0*/  IMAD.HI R7, R91, -0x77777777, R90 ;  /* 0x888888895b077827 */ /* 0x000fc800078e025a */
[----:B------:R-:W-:Y:S02]  /*0bc0*/  IMAD.MOV.U32 R10, RZ, RZ, RZ ;  /* 0x000000ffff0a7224 */ /* 0x000fe400078e00ff */
[----:B--2---:R-:W-:Y:S01]  /*0bd0*/  @!P0 IMAD R16, R16, 0x1880, R29 ;  /* 0x0000188010108824 */ /* 0x004fe200078e021d */
[----:B-1----:R-:W-:Y:S01]  /*0be0*/  @!P0 SHF.R.U32.HI R9, RZ, 0x1f, R14 ;  /* 0x0000001fff098819 */ /* 0x002fe2000001160e */
[----:B------:R-:W-:Y:S01]  /*0bf0*/  IMAD.HI R12, R11, -0x6e5d4c3b, R10 ;  /* 0x91a2b3c50b0c7827 */ /* 0x000fe200078e020a */
[----:B------:R-:W-:Y:S02]  /*0c00*/  SHF.R.U32.HI R8, RZ, 0x1f, R7 ;  /* 0x0000001fff087819 */ /* 0x000fe40000011607 */
[----:B------:R-:W-:Y:S02]  /*0c10*/  @!P0 IADD3 R16, R16, -0xf, RZ ;  /* 0xfffffff110108810 */ /* 0x000fe40007ffe0ff */
[----:B------:R-:W-:Y:S02]  /*0c20*/  @!P0 LEA.HI.SX32 R9, R14, R9, 0x1d ;  /* 0x000000090e098211 */ /* 0x000fe400078feaff */
[----:B------:R-:W-:Y:S01]  /*0c30*/  LEA.HI.SX32 R90, R7, R8, 0x1d ;  /* 0x00000008075a7211 */ /* 0x000fe200078feaff */
[----:B------:R-:W-:Y:S01]  /*0c40*/  @!P0 IMAD R10, R13, 0xc4, R16 ;  /* 0x000000c40d0a8824 */ /* 0x000fe200078e0210 */
[----:B------:R-:W-:-:S02]  /*0c50*/  SHF.R.U32.HI R7, RZ, 0x1f, R12 ;  /* 0x0000001fff077819 */ /* 0x000fc4000001160c */
[----:B------:R-:W-:Y:S01]  /*0c60*/  @!P0 MOV R8, 0x4 ;  /* 0x0000000400088802 */ /* 0x000fe20000000f00 */
[----:B------:R-:W-:Y:S01]  /*0c70*/  @!P0 IMAD R9, R9, 0xe, R10 ;  /* 0x0000000e09098824 */ /* 0x000fe200078e020a */
[----:B------:R-:W-:Y:S01]  /*0c80*/  LEA.HI.SX32 R13, R12, R7, 0x19 ;  /* 0x000000070c0d7211 */ /* 0x000fe200078fcaff */
[----:B------:R-:W-:Y:S02]  /*0c90*/  IMAD R90, R90, -0xf, R91 ;  /* 0xfffffff15a5a7824 */ /* 0x000fe400078e025b */
[----:B------:R-:W-:Y:S02]  /*0ca0*/  IMAD.MOV.U32 R7, RZ, RZ, RZ ;  /* 0x000000ffff077224 */ /* 0x000fe400078e00ff */
[----:B------:R-:W-:Y:S01]  /*0cb0*/  @!P0 IMAD.WIDE R8, R9, R8, c[0x0][0x160] ;  /* 0x0000580009088625 */ /* 0x000fe200078e0208 */
[----:B------:R-:W-:-:S03]  /*0cc0*/  ISETP.GE.AND P5, PT, R90, 0x1, PT ;  /* 0x000000015a00780c */ /* 0x000fc60003fa6270 */
[----:B------:R-:W-:Y:S01]  /*0cd0*/  IMAD R13, R13, -0xe1, R11 ;  /* 0xffffff1f0d0d7824 */ /* 0x000fe200078e020b */
[----:B------:R0:W5:Y:S04]  /*0ce0*/  @!P0 LDG.E.CONSTANT R7, [R8.64] ;  /* 0x0000000408078981 */ /* 0x000168000c1e9900 */
[----:B------:R-:W-:-:S13]  /*0cf0*/  ISETP.LT.OR P0, PT, R13, 0xf, !P5 ;  /* 0x0000000f0d00780c */ /* 0x000fda0006f01670 */
[----:B------:R-:W1:Y:S01]  /*0d00*/  @!P0 S2R R15, SR_CTAID.X ;  /* 0x00000000000f8919 */ /* 0x000e620000002500 */
[----:B------:R-:W-:Y:S01]  /*0d10*/  @!P0 IADD3 R11, R0, 0xc40, RZ ;  /* 0x00000c40000b8810 */ /* 0x000fe20007ffe0ff */
[----:B------:R-:W-:Y:S01]  /*0d20*/  @!P0 IMAD.MOV.U32 R10, RZ, RZ, RZ ;  /* 0x000000ffff0a8224 */ /* 0x000fe200078e00ff */
[----:B------:R-:W-:-:S03]  /*0d30*/  @!P0 MOV R12, RZ ;  /* 0x000000ff000c8202 */ /* 0x000fc60000000f00 */
[----:B------:R-:W-:-:S04]  /*0d40*/  @!P0 IMAD.HI R10, R11, -0x6e5d4c3b, R10 ;  /* 0x91a2b3c50b0a8827 */ /* 0x000fc800078e020a */
[----:B------:R-:W-:Y:S01]  /*0d50*/  @!P0 IMAD.HI R12, R13, -0x77777777, R12 ;  /* 0x888888890d0c8827 */ /* 0x000fe200078e020c */
[----:B------:R-:W-:Y:S01]  /*0d60*/  @!P0 SHF.R.U32.HI R11, RZ, 0x1f, R10 ;  /* 0x0000001fff0b8819 */ /* 0x000fe2000001160a */
[----:B------:R-:W-:-:S03]  /*0d70*/  HFMA2.MMA R74, -RZ, RZ, 0, 0 ;  /* 0x00000000ff4a7435 */ /* 0x000fc600000001ff */
[----:B------:R-:W-:Y:S02]  /*0d80*/  @!P0 LEA.HI.SX32 R11, R10, R11, 0x19 ;  /* 0x0000000b0a0b8211 */ /* 0x000fe400078fcaff */
[----:B0-----:R-:W-:Y:S01]  /*0d90*/  @!P0 SHF.R.U32.HI R9, RZ, 0x1f, R12 ;  /* 0x0000001fff098819 */ /* 0x001fe2000001160c */
[----:B-1----:R-:W-:-:S03]  /*0da0*/  @!P0 IMAD R15, R15, 0x1880, R90 ;  /* 0x000018800f0f8824 */ /* 0x002fc600078e025a */
[----:B------:R-:W-:Y:S02]  /*0db0*/  @!P0 LEA.HI.SX32 R9, R12, R9, 0x1d ;  /* 0x000000090c098211 */ /* 0x000fe400078feaff */
[----:B------:R-:W-:Y:S02]  /*0dc0*/  @!P0 IADD3 R8, R15, -0xf, RZ ;  /* 0xfffffff10f088810 */ /* 0x000fe40007ffe0ff */
[----:B------:R-:W-:-:S03]  /*0dd0*/  IADD3 R75, R0, 0xe, RZ ;  /* 0x0000000e004b7810 */ /* 0x000fc60007ffe0ff */
[----:B------:R-:W-:Y:S01]  /*0de0*/  @!P0 IMAD R8, R11, 0xc4, R8 ;  /* 0x000000c40b088824 */ /* 0x000fe200078e0208 */
[----:B------:R-:W-:Y:S01]  /*0df0*/  IADD3 R13, R0, 0xd1, RZ ;  /* 0x000000d1000d7810 */ /* 0x000fe20007ffe0ff */
[----:B------:R-:W-:Y:S02]  /*0e00*/  @!P0 IMAD.MOV.U32 R10, RZ, RZ, 0x4 ;  /* 0x00000004ff0a8424 */ /* 0x000fe400078e00ff */
[----:B------:R-:W-:Y:S02]  /*0e10*/  @!P0 IMAD R9, R9, 0xe, R8 ;  /* 0x0000000e09098824 */ /* 0x000fe400078e0208 */
[----:B------:R-:W-:-:S04]  /*0e20*/  IMAD.HI R14, R75, -0x77777777, R74 ;  /* 0x888888894b0e7827 */ /* 0x000fc800078e024a */
[----:B------:R-:W-:Y:S02]  /*0e30*/  IMAD.MOV.U32 R12, RZ, RZ, RZ ;  /* 0x000000ffff0c7224 */ /* 0x000fe400078e00ff */
[----:B------:R-:W-:Y:S01]  /*0e40*/  @!P0 IMAD.WIDE R10, R9, R10, c[0x0][0x160] ;  /* 0x00005800090a8625 */ /* 0x000fe200078e020a */
[----:B------:R-:W-:-:S03]  /*0e50*/  SHF.R.U32.HI R15, RZ, 0x1f, R14 ;  /* 0x0000001fff0f7819 */ /* 0x000fc6000001160e */
[----:B------:R-:W-:Y:S01]  /*0e60*/  IMAD.HI R9, R13, -0x6e5d4c3b, R12 ;  /* 0x91a2b3c50d097827 */ /* 0x000fe200078e020c */
[----:B------:R-:W-:-:S04]  /*0e70*/  LEA.HI.SX32 R15, R14, R15, 0x1d ;  /* 0x0000000f0e0f7211 */ /* 0x000fc800078feaff */
[----:B------:R-:W-:Y:S01]  /*0e80*/  SHF.R.U32.HI R12, RZ, 0x1f, R9 ;  /* 0x0000001fff0c7819 */ /* 0x000fe20000011609 */
[----:B------:R-:W-:-:S03]  /*0e90*/  IMAD R74, R15, -0xf, R75 ;  /* 0xfffffff10f4a7824 */ /* 0x000fc600078e024b */
[----:B------:R-:W-:Y:S01]  /*0ea0*/  LEA.HI.SX32 R12, R9, R12, 0x19 ;  /* 0x0000000c090c7211 */ /* 0x000fe200078fcaff */
[----:B------:R-:W-:Y:S01]  /*0eb0*/  IMAD.MOV.U32 R8, RZ, RZ, RZ ;  /* 0x000000ffff087224 */ /* 0x000fe200078e00ff */
[----:B------:R-:W-:-:S03]  /*0ec0*/  ISETP.GE.AND P6, PT, R74, 0x1, PT ;  /* 0x000000014a00780c */ /* 0x000fc60003fc6270 */
[----:B------:R-:W-:Y:S02]  /*0ed0*/  IMAD R13, R12, -0xe1, R13 ;  /* 0xffffff1f0c0d7824 */ /* 0x000fe400078e020d */
[----:B------:R0:W5:Y:S03]  /*0ee0*/  @!P0 LDG.E.CONSTANT R8, [R10.64] ;  /* 0x000000040a088981 */ /* 0x000166000c1e9900 */
[----:B------:R-:W-:-:S13]  /*0ef0*/  ISETP.LT.OR P0, PT, R13, 0xf, !P6 ;  /* 0x0000000f0d00780c */ /* 0x000fda0007701670 */
[----:B------:R-:W1:Y:S01]  /*0f00*/  @!P0 S2R R9, SR_CTAID.X ;  /* 0x0000000000098919 */ /* 0x000e620000002500 */
[----:B0-----:R-:W-:Y:S01]  /*0f10*/  @!P0 IADD3 R11, R0, 0xe00, RZ ;  /* 0x00000e00000b8810 */ /* 0x001fe20007ffe0ff */
[----:B------:R-:W-:Y:S01]  /*0f20*/  @!P0 IMAD.MOV.U32 R10, RZ, RZ, RZ ;  /* 0x000000ffff0a8224 */ /* 0x000fe200078e00ff */
[----:B------:R-:W-:-:S03]  /*0f30*/  @!P0 MOV R12, RZ ;  /* 0x000000ff000c8202 */ /* 0x000fc60000000f00 */
[----:B------:R-:W-:-:S04]  /*0f40*/  @!P0 IMAD.HI R10, R11, -0x6e5d4c3b, R10 ;  /* 0x91a2b3c50b0a8827 */ /* 0x000fc800078e020a */
[----:B------:R-:W-:-:S04]  /*0f50*/  @!P0 IMAD.HI R12, R13, -0x77777777, R12 ;  /* 0x888888890d0c8827 */ /* 0x000fc800078e020c */
[----:B-1----:R-:W-:Y:S01]  /*0f60*/  @!P0 IMAD R11, R9, 0x1880, R74 ;  /* 0x00001880090b8824 */ /* 0x002fe200078e024a */
[----:B------:R-:W-:-:S04]  /*0f70*/  @!P0 SHF.R.U32.HI R9, RZ, 0x1f, R10 ;  /* 0x0000001fff098819 */ /* 0x000fc8000001160a */
[----:B------:R-:W-:Y:S02]  /*0f80*/  @!P0 LEA.HI.SX32 R9, R10, R9, 0x19 ;  /* 0x000000090a098211 */ /* 0x000fe400078fcaff */
[----:B------:R-:W-:Y:S02]  /*0f90*/  @!P0 IADD3 R10, R11, -0xf, RZ ;  /* 0xfffffff10b0a8810 */ /* 0x000fe40007ffe0ff */
[----:B------:R-:W-:-:S03]  /*0fa0*/  @!P0 SHF.R.U32.HI R11, RZ, 0x1f, R12 ;  /* 0x0000001fff0b8819 */ /* 0x000fc6000001160c */
[----:B------:R-:W-:Y:S01]  /*0fb0*/  @!P0 IMAD R10, R9, 0xc4, R10 ;  /* 0x000000c4090a8824 */ /* 0x000fe200078e020a */
[----:B------:R-:W-:Y:S01]  /*0fc0*/  @!P0 LEA.HI.SX32 R11, R12, R11, 0x1d ;  /* 0x0000000b0c0b8211 */ /* 0x000fe200078feaff */
[----:B------:R-:W-:Y:S01]  /*0fd0*/  @!P0 IMAD.MOV.U32 R13, RZ, RZ, 0x4 ;  /* 0x00000004ff0d8424 */ /* 0x000fe200078e00ff */
[----:B------:R-:W-:-:S03]  /*0fe0*/  HFMA2.MMA R12, -RZ, RZ, 0, 0 ;  /* 0x00000000ff0c7435 */ /* 0x000fc600000001ff */
[----:B------:R-:W-:-:S04]  /*0ff0*/  @!P0 IMAD R10, R11, 0xe, R10 ;  /* 0x0000000e0b0a8824 */ /* 0x000fc800078e020a */
[----:B------:R-:W-:Y:S01]  /*1000*/  @!P0 IMAD.WIDE R10, R10, R13, c[0x0][0x160] ;  /* 0x000058000a0a8625 */ /* 0x000fe200078e020d */
[C---:B------:R-:W-:Y:S02]  /*1010*/  IADD3 R13, R0.reuse, 0xd, RZ ;  /* 0x0000000d000d7810 */ /* 0x040fe40007ffe0ff */
[----:B------:R-:W-:Y:S01]  /*1020*/  IADD3 R15, R0, 0xd0, RZ ;  /* 0x000000d0000f7810 */ /* 0x000fe20007ffe0ff */
[----:B------:R-:W-:Y:S02]  /*1030*/  IMAD.MOV.U32 R14, RZ, RZ, RZ ;  /* 0x000000ffff0e7224 */ /* 0x000fe400078e00ff */
[----:B------:R-:W-:-:S04]  /*1040*/  IMAD.HI R16, R13, -0x77777777, R12 ;  /* 0x888888890d107827 */ /* 0x000fc800078e020c */
[----:B------:R-:W-:Y:S01]  /*1050*/  IMAD.HI R12, R15, -0x6e5d4c3b, R14 ;  /* 0x91a2b3c50f0c7827 */ /* 0x000fe200078e020e */
[----:B------:R-:W-:-:S03]  /*1060*/  SHF.R.U32.HI R17, RZ, 0x1f, R16 ;  /* 0x0000001fff117819 */ /* 0x000fc60000011610 */
[----:B------:R-:W-:Y:S01]  /*1070*/  IMAD.MOV.U32 R9, RZ, RZ, RZ ;  /* 0x000000ffff097224 */ /* 0x000fe200078e00ff */
[----:B------:R-:W-:Y:S02]  /*1080*/  LEA.HI.SX32 R19, R16, R17, 0x1d ;  /* 0x0000001110137211 */ /* 0x000fe400078feaff */
[----:B------:R-:W-:-:S03]  /*1090*/  SHF.R.U32.HI R17, RZ, 0x1f, R12 ;  /* 0x0000001fff117819 */ /* 0x000fc6000001160c */
[----:B------:R0:W5:Y:S01]  /*10a0*/  @!P0 LDG.E.CONSTANT R9, [R10.64] ;  /* 0x000000040a098981 */ /* 0x000162000c1e9900 */
[----:B------:R-:W-:-:S05]  /*10b0*/  LEA.HI.SX32 R17, R12, R17, 0x19 ;  /* 0x000000110c117211 */ /* 0x000fca00078fcaff */
[----:B------:R-:W-:Y:S02]  /*10c0*/  IMAD R15, R17, -0xe1, R15 ;  /* 0xffffff1f110f7824 */ /* 0x000fe400078e020f */
[----:B0-----:R-:W-:Y:S01]  /*10d0*/  IMAD R10, R19, -0xf, R13 ;  /* 0xfffffff1130a7824 */ /* 0x001fe200078e020d */
[----:B------:R-:W-:-:S04]  /*10e0*/  P2R R28, PR, RZ, 0x20 ;  /* 0x00000020ff1c7803 */ /* 0x000fc80000000000 */
[----:B------:R-:W-:-:S04]  /*10f0*/  ISETP.GE.AND P0, PT, R10, 0x1, PT ;  /* 0x000000010a00780c */ /* 0x000fc80003f06270 */
[----:B------:R-:W-:-:S13]  /*1100*/  ISETP.LT.OR P5, PT, R15, 0xf, !P0 ;  /* 0x0000000f0f00780c */ /* 0x000fda00047a1670 */
[----:B------:R-:W0:Y:S01]  /*1110*/  @!P5 S2R R11, SR_CTAID.X ;  /* 0x00000000000bd919 */ /* 0x000e220000002500 */
[----:B------:R-:W-:Y:S01]  /*1120*/  @!P5 IADD3 R13, R0, 0xee0, RZ ;  /* 0x00000ee0000dd810 */ /* 0x000fe20007ffe0ff */
[----:B------:R-:W-:Y:S01]  /*1130*/  @!P5 IMAD.MOV.U32 R12, RZ, RZ, RZ ;  /* 0x000000ffff0cd224 */ /* 0x000fe200078e00ff */
[----:B------:R-:W-:-:S03]  /*1140*/  @!P5 MOV R14, RZ ;  /* 0x000000ff000ed202 */ /* 0x000fc60000000f00 */
[----:B------:R-:W-:-:S04]  /*1150*/  @!P5 IMAD.HI R12, R13, -0x6e5d4c3b, R12 ;  /* 0x91a2b3c50d0cd827 */ /* 0x000fc800078e020c */
[----:B------:R-:W-:-:S04]  /*1160*/  @!P5 IMAD.HI R14, R15, -0x77777777, R14 ;  /* 0x888888890f0ed827 */ /* 0x000fc800078e020e */
[----:B0-----:R-:W-:Y:S01]  /*1170*/  @!P5 IMAD R13, R11, 0x1880, R10 ;  /* 0x000018800b0dd824 */ /* 0x001fe200078e020a */
        /* <DEDUP_REMOVED lines=15> */
[----:B------:R-:W-:-:S04]  /*1270*/  SHF.R.U32.HI R19, RZ, 0x1f, R18 ;  /* 0x0000001fff137819 */ /* 0x000fc80000011612 */
[----:B------:R-:W-:Y:S02]  /*1280*/  LEA.HI.SX32 R31, R18, R19, 0x1d ;  /* 0x00000013121f7211 */ /* 0x000fe400078feaff */
[----:B------:R-:W-:-:S03]  /*1290*/  SHF.R.U32.HI R19, RZ, 0x1f, R14 ;  /* 0x0000001fff137819 */ /* 0x000fc6000001160e */
[----:B------:R-:W-:Y:S01]  /*12a0*/  IMAD R31, R31, -0xf, R15 ;  /* 0xfffffff11f1f7824 */ /* 0x000fe200078e020f */
[----:B------:R-:W-:Y:S02]  /*12b0*/  LEA.HI.SX32 R19, R14, R19, 0x19 ;  /* 0x000000130e137211 */ /* 0x000fe400078fcaff */
[----:B------:R-:W-:Y:S02]  /*12c0*/  P2R R24, PR, RZ, 0x1 ;  /* 0x00000001ff187803 */ /* 0x000fe40000000000 */
[----:B------:R-:W-:Y:S01]  /*12d0*/  ISETP.GE.AND P0, PT, R31, 0x1, PT ;  /* 0x000000011f00780c */ /* 0x000fe20003f06270 */
[----:B------:R-:W-:-:S05]  /*12e0*/  IMAD R17, R19, -0xe1, R17 ;  /* 0xffffff1f13117824 */ /* 0x000fca00078e0211 */
[----:B------:R-:W-:Y:S01]  /*12f0*/  ISETP.LT.OR P0, PT, R17, 0xf, !P0 ;  /* 0x0000000f1100780c */ /* 0x000fe20004701670 */
[----:B------:R-:W-:-:S06]  /*1300*/  IMAD.MOV.U32 R11, RZ, RZ, RZ ;  /* 0x000000ffff0b7224 */ /* 0x000fcc00078e00ff */
[----:B------:R0:W5:Y:S06]  /*1310*/  @!P5 LDG.E.CONSTANT R11, [R12.64] ;  /* 0x000000040c0bd981 */ /* 0x00016c000c1e9900 */
[----:B------:R-:W1:Y:S01]  /*1320*/  @!P0 S2R R14, SR_CTAID.X ;  /* 0x00000000000e8919 */ /* 0x000e620000002500 */
[----:B------:R-:W-:-:S05]  /*1330*/  @!P0 MOV R16, RZ ;  /* 0x000000ff00108202 */ /* 0x000fca0000000f00 */
[----:B------:R-:W-:Y:S01]  /*1340*/  @!P0 IMAD.HI R16, R17, -0x77777777, R16 ;  /* 0x8888888911108827 */ /* 0x000fe200078e0210 */
[----:B0-----:R-:W-:-:S03]  /*1350*/  @!P0 IADD3 R13, R0, 0xfc0, RZ ;  /* 0x00000fc0000d8810 */ /* 0x001fc60007ffe0ff */
[----:B------:R-:W-:Y:S01]  /*1360*/  @!P0 IMAD.MOV.U32 R12, RZ, RZ, RZ ;  /* 0x000000ffff0c8224 */ /* 0x000fe200078e00ff */
[----:B------:R-:W-:-:S03]  /*1370*/  @!P0 SHF.R.U32.HI R15, RZ, 0x1f, R16 ;  /* 0x0000001fff0f8819 */ /* 0x000fc60000011610 */
[----:B------:R-:W-:Y:S01]  /*1380*/  @!P0 IMAD.HI R12, R13, -0x6e5d4c3b, R12 ;  /* 0x91a2b3c50d0c8827 */ /* 0x000fe200078e020c */
[----:B------:R-:W-:Y:S01]  /*1390*/  @!P0 LEA.HI.SX32 R15, R16, R15, 0x1d ;  /* 0x0000000f100f8211 */ /* 0x000fe200078feaff */
[----:B------:R-:W-:Y:S01]  /*13a0*/  HFMA2.MMA R16, -RZ, RZ, 0, 0 ;  /* 0x00000000ff107435 */ /* 0x000fe200000001ff */
[----:B------:R-:W-:Y:S02]  /*13b0*/  IADD3 R17, R0, 0xb, RZ ;  /* 0x0000000b00117810 */ /* 0x000fe40007ffe0ff */
[----:B------:R-:W-:Y:S01]  /*13c0*/  @!P0 SHF.R.U32.HI R13, RZ, 0x1f, R12 ;  /* 0x0000001fff0d8819 */ /* 0x000fe2000001160c */
[----:B-1----:R-:W-:-:S03]  /*13d0*/  @!P0 IMAD R14, R14, 0x1880, R31 ;  /* 0x000018800e0e8824 */ /* 0x002fc600078e021f */
[----:B------:R-:W-:-:S03]  /*13e0*/  @!P0 LEA.HI.SX32 R13, R12, R13, 0x19 ;  /* 0x0000000d0c0d8211 */ /* 0x000fc600078fcaff */
[----:B------:R-:W-:Y:S01]  /*13f0*/  IMAD.HI R16, R17, -0x77777777, R16 ;  /* 0x8888888911107827 */ /* 0x000fe200078e0210 */
[----:B------:R-:W-:Y:S02]  /*1400*/  IADD3 R19, R0, 0xce, RZ ;  /* 0x000000ce00137810 */ /* 0x000fe40007ffe0ff */
[----:B------:R-:W-:Y:S01]  /*1410*/  @!P0 IADD3 R12, R14, -0xf, RZ ;  /* 0xfffffff10e0c8810 */ /* 0x000fe20007ffe0ff */
[----:B------:R-:W-:Y:S01]  /*1420*/  IMAD.MOV.U32 R18, RZ, RZ, RZ ;  /* 0x000000ffff127224 */ /* 0x000fe200078e00ff */
[----:B------:R-:W-:-:S03]  /*1430*/  SHF.R.U32.HI R21, RZ, 0x1f, R16 ;  /* 0x0000001fff157819 */ /* 0x000fc60000011610 */
[----:B------:R-:W-:Y:S02]  /*1440*/  @!P0 IMAD R12, R13, 0xc4, R12 ;  /* 0x000000c40d0c8824 */ /* 0x000fe400078e020c */
[----:B------:R-:W-:Y:S01]  /*1450*/  IMAD.HI R13, R19, -0x6e5d4c3b, R18 ;  /* 0x91a2b3c5130d7827 */ /* 0x000fe200078e0212 */
[----:B------:R-:W-:-:S03]  /*1460*/  LEA.HI.SX32 R21, R16, R21, 0x1d ;  /* 0x0000001510157211 */ /* 0x000fc600078feaff */
[----:B------:R-:W-:Y:S01]  /*1470*/  @!P0 IMAD.MOV.U32 R14, RZ, RZ, 0x4 ;  /* 0x00000004ff0e8424 */ /* 0x000fe200078e00ff */
[----:B------:R-:W-:Y:S01]  /*1480*/  SHF.R.U32.HI R16, RZ, 0x1f, R13 ;  /* 0x0000001fff107819 */ /* 0x000fe2000001160d */
[----:B------:R-:W-:Y:S02]  /*1490*/  @!P0 IMAD R15, R15, 0xe, R12 ;  /* 0x0000000e0f0f8824 */ /* 0x000fe400078e020c */
[----:B------:R-:W-:Y:S01]  /*14a0*/  IMAD.MOV.U32 R12, RZ, RZ, RZ ;  /* 0x000000ffff0c7224 */ /* 0x000fe200078e00ff */
[----:B------:R-:W-:Y:S01]  /*14b0*/  LEA.HI.SX32 R13, R13, R16, 0x19 ;  /* 0x000000100d0d7211 */ /* 0x000fe200078fcaff */
[----:B------:R-:W-:-:S04]  /*14c0*/  @!P0 IMAD.WIDE R14, R15, R14, c[0x0][0x160] ;  /* 0x000058000f0e8625 */ /* 0x000fc800078e020e */
[----:B------:R-:W-:Y:S01]  /*14d0*/  IMAD R33, R21, -0xf, R17 ;  /* 0xfffffff115217824 */ /* 0x000fe200078e0211 */
[----:B------:R0:W5:Y:S01]  /*14e0*/  @!P0 LDG.E.CONSTANT R12, [R14.64] ;  /* 0x000000040e0c8981 */ /* 0x000162000c1e9900 */
[----:B------:R-:W-:-:S03]  /*14f0*/  IMAD R19, R13, -0xe1, R19 ;  /* 0xffffff1f0d137824 */ /* 0x000fc600078e0213 */
[----:B------:R-:W-:-:S04]  /*1500*/  ISETP.GE.AND P0, PT, R33, 0x1, PT ;  /* 0x000000012100780c */ /* 0x000fc80003f06270 */
[----:B------:R-:W-:-:S13]  /*1510*/  ISETP.LT.OR P0, PT, R19, 0xf, !P0 ;  /* 0x0000000f1300780c */ /* 0x000fda0004701670 */
[----:B------:R-:W1:Y:S01]  /*1520*/  @!P0 S2R R16, SR_CTAID.X ;  /* 0x0000000000108919 */ /* 0x000e620000002500 */
[----:B0-----:R-:W-:Y:S01]  /*1530*/  @!P0 IADD3 R15, R0, 0x10a0, RZ ;  /* 0x000010a0000f8810 */ /* 0x001fe20007ffe0ff */
[----:B------:R-:W-:Y:S01]  /*1540*/  @!P0 IMAD.MOV.U32 R14, RZ, RZ, RZ ;  /* 0x000000ffff0e8224 */ /* 0x000fe200078e00ff */
[----:B------:R-:W-:-:S03]  /*1550*/  @!P0 MOV R18, RZ ;  /* 0x000000ff00128202 */ /* 0x000fc60000000f00 */
[----:B------:R-:W-:-:S04]  /*1560*/  @!P0 IMAD.HI R14, R15, -0x6e5d4c3b, R14 ;  /* 0x91a2b3c50f0e8827 */ /* 0x000fc800078e020e */
[----:B------:R-:W-:Y:S01]  /*1570*/  @!P0 IMAD.HI R18, R19, -0x77777777, R18 ;  /* 0x8888888913128827 */ /* 0x000fe200078e0212 */
[----:B------:R-:W-:-:S04]  /*1580*/  @!P0 SHF.R.U32.HI R13, RZ, 0x1f, R14 ;  /* 0x0000001fff0d8819 */ /* 0x000fc8000001160e */
[----:B------:R-:W-:Y:S02]  /*1590*/  @!P0 LEA.HI.SX32 R13, R14, R13, 0x19 ;  /* 0x0000000d0e0d8211 */ /* 0x000fe400078fcaff */
[----:B------:R-:W-:Y:S01]  /*15a0*/  @!P0 SHF.R.U32.HI R15, RZ, 0x1f, R18 ;  /* 0x0000001fff0f8819 */ /* 0x000fe20000011612 */
[----:B-1----:R-:W-:-:S03]  /*15b0*/  @!P0 IMAD R16, R16, 0x1880, R33 ;  /* 0x0000188010108824 */ /* 0x002fc600078e0221 */
[----:B------:R-:W-:Y:S02]  /*15c0*/  @!P0 LEA.HI.SX32 R15, R18, R15, 0x1d ;  /* 0x0000000f120f8211 */ /* 0x000fe400078feaff */
[----:B------:R-:W-:Y:S01]  /*15d0*/  @!P0 IADD3 R14, R16, -0xf, RZ ;  /* 0xfffffff1100e8810 */ /* 0x000fe20007ffe0ff */
[----:B------:R-:W-:-:S04]  /*15e0*/  @!P0 IMAD.MOV.U32 R17, RZ, RZ, 0x4 ;  /* 0x00000004ff118424 */ /* 0x000fc800078e00ff */
[----:B------:R-:W-:Y:S01]  /*15f0*/  @!P0 IMAD R14, R13, 0xc4, R14 ;  /* 0x000000c40d0e8824 */ /* 0x000fe200078e020e */
        /* <DEDUP_REMOVED lines=10> */
[----:B------:R-:W-:Y:S01]  /*16a0*/  SHF.R.U32.HI R21, RZ, 0x1f, R16 ;  /* 0x0000001fff157819 */ /* 0x000fe20000011610 */
[----:B------:R-:W-:Y:S02]  /*16b0*/  IMAD.MOV.U32 R13, RZ, RZ, RZ ;  /* 0x000000ffff0d7224 */ /* 0x000fe400078e00ff */
[----:B------:R-:W-:Y:S01]  /*16c0*/  IMAD R35, R35, -0xf, R17 ;  /* 0xfffffff123237824 */ /* 0x000fe200078e0211 */
[----:B------:R-:W-:-:S03]  /*16d0*/  LEA.HI.SX32 R21, R16, R21, 0x19 ;  /* 0x0000001510157211 */ /* 0x000fc600078fcaff */
[----:B------:R0:W5:Y:S01]  /*16e0*/  @!P0 LDG.E.CONSTANT R13, [R14.64] ;  /* 0x000000040e0d8981 */ /* 0x000162000c1e9900 */
[----:B------:R-:W-:Y:S01]  /*16f0*/  ISETP.GE.AND P0, PT, R35, 0x1, PT ;  /* 0x000000012300780c */ /* 0x000fe20003f06270 */
[----:B------:R-:W-:-:S05]  /*1700*/  IMAD R19, R21, -0xe1, R19 ;  /* 0xffffff1f15137824 */ /* 0x000fca00078e0213 */
[----:B------:R-:W-:-:S13]  /*1710*/  ISETP.LT.OR P0, PT, R19, 0xf, !P0 ;  /* 0x0000000f1300780c */ /* 0x000fda0004701670 */
[----:B------:R-:W1:Y:S01]  /*1720*/  @!P0 S2R R16, SR_CTAID.X ;  /* 0x0000000000108919 */ /* 0x000e620000002500 */
[----:B------:R-:W-:Y:S01]  /*1730*/  @!P0 MOV R18, RZ ;  /* 0x000000ff00128202 */ /* 0x000fe20000000f00 */
[----:B0-----:R-:W-:Y:S01]  /*1740*/  @!P0 IMAD.MOV.U32 R14, RZ, RZ, RZ ;  /* 0x000000ffff0e8224 */ /* 0x001fe200078e00ff */
[----:B------:R-:W-:-:S03]  /*1750*/  @!P0 IADD3 R15, R0, 0x1180, RZ ;  /* 0x00001180000f8810 */ /* 0x000fc60007ffe0ff */
[----:B------:R-:W-:-:S04]  /*1760*/  @!P0 IMAD.HI R18, R19, -0x77777777, R18 ;  /* 0x8888888913128827 */ /* 0x000fc800078e0212 */
[----:B------:R-:W-:Y:S01]  /*1770*/  @!P0 IMAD.HI R14, R15, -0x6e5d4c3b, R14 ;  /* 0x91a2b3c50f0e8827 */ /* 0x000fe200078e020e */
[----:B------:R-:W-:Y:S02]  /*1780*/  @!P0 SHF.R.U32.HI R17, RZ, 0x1f, R18 ;  /* 0x0000001fff118819 */ /* 0x000fe40000011612 */
[----:B------:R-:W-:Y:S02]  /*1790*/  IADD3 R19, R0, 0x9, RZ ;  /* 0x0000000900137810 */ /* 0x000fe40007ffe0ff */
[----:B------:R-:W-:Y:S02]  /*17a0*/  @!P0 SHF.R.U32.HI R15, RZ, 0x1f, R14 ;  /* 0x0000001fff0f8819 */ /* 0x000fe4000001160e */
[----:B------:R-:W-:Y:S01]  /*17b0*/  @!P0 LEA.HI.SX32 R17, R18, R17, 0x1d ;  /* 0x0000001112118211 */ /* 0x000fe200078feaff */
[----:B------:R-:W-:Y:S01]  /*17c0*/  IMAD.MOV.U32 R18, RZ, RZ, RZ ;  /* 0x000000ffff127224 */ /* 0x000fe200078e00ff */
[----:B------:R-:W-:Y:S01]  /*17d0*/  @!P0 LEA.HI.SX32 R15, R14, R15, 0x19 ;  /* 0x0000000f0e0f8211 */ /* 0x000fe200078fcaff */
[----:B-1----:R-:W-:Y:S01]  /*17e0*/  @!P0 IMAD R16, R16, 0x1880, R35 ;  /* 0x0000188010108824 */ /* 0x002fe200078e0223 */
[----:B------:R-:W-:Y:S01]  /*17f0*/  IADD3 R21, R0, 0xcc, RZ ;  /* 0x000000cc00157810 */ /* 0x000fe20007ffe0ff */
[----:B------:R-:W-:Y:S01]  /*1800*/  IMAD.HI R18, R19, -0x77777777, R18 ;  /* 0x8888888913127827 */ /* 0x000fe200078e0212 */
[----:B------:R-:W-:-:S02]  /*1810*/  MOV R20, RZ ;  /* 0x000000ff00147202 */ /* 0x000fc40000000f00 */
[----:B------:R-:W-:Y:S02]  /*1820*/  @!P0 IADD3 R14, R16, -0xf, RZ ;  /* 0xfffffff1100e8810 */ /* 0x000fe40007ffe0ff */
[----:B------:R-:W-:-:S03]  /*1830*/  SHF.R.U32.HI R37, RZ, 0x1f, R18 ;  /* 0x0000001fff257819 */ /* 0x000fc60000011612 */
[----:B------:R-:W-:Y:S02]  /*1840*/  @!P0 IMAD R14, R15, 0xc4, R14 ;  /* 0x000000c40f0e8824 */ /* 0x000fe400078e020e */
[----:B------:R-:W-:Y:S01]  /*1850*/  IMAD.HI R15, R21, -0x6e5d4c3b, R20 ;  /* 0x91a2b3c5150f7827 */ /* 0x000fe200078e0214 */
[----:B------:R-:W-:-:S03]  /*1860*/  LEA.HI.SX32 R37, R18, R37, 0x1d ;  /* 0x0000002512257211 */ /* 0x000fc600078feaff */
[----:B------:R-:W-:Y:S01]  /*1870*/  @!P0 IMAD R17, R17, 0xe, R14 ;  /* 0x0000000e11118824 */ /* 0x000fe200078e020e */
[----:B------:R-:W-:Y:S01]  /*1880*/  HFMA2.MMA R14, -RZ, RZ, 0, 0 ;  /* 0x00000000ff0e7435 */ /* 0x000fe200000001ff */
[----:B------:R-:W-:Y:S01]  /*1890*/  @!P0 IMAD.MOV.U32 R16, RZ, RZ, 0x4 ;  /* 0x00000004ff108424 */ /* 0x000fe200078e00ff */
[----:B------:R-:W-:Y:S01]  /*18a0*/  SHF.R.U32.HI R18, RZ, 0x1f, R15 ;  /* 0x0000001fff127819 */ /* 0x000fe2000001160f */
[----:B------:R-:W-:Y:S02]  /*18b0*/  IMAD R37, R37, -0xf, R19 ;  /* 0xfffffff125257824 */ /* 0x000fe400078e0213 */
[----:B------:R-:W-:Y:S01]  /*18c0*/  @!P0 IMAD.WIDE R16, R17, R16, c[0x0][0x160] ;  /* 0x0000580011108625 */ /* 0x000fe200078e0210 */
[----:B------:R-:W-:-:S04]  /*18d0*/  LEA.HI.SX32 R15, R15, R18, 0x19 ;  /* 0x000000120f0f7211 */ /* 0x000fc800078fcaff */
[----:B------:R0:W5:Y:S01]  /*18e0*/  @!P0 LDG.E.CONSTANT R14, [R16.64] ;  /* 0x00000004100e8981 */ /* 0x000162000c1e9900 */
[----:B------:R-:W-:Y:S01]  /*18f0*/  IMAD R21, R15, -0xe1, R21 ;  /* 0xffffff1f0f157824 */ /* 0x000fe200078e0215 */
        /* <DEDUP_REMOVED lines=15> */
[----:B------:R-:W-:-:S04]  /*19f0*/  @!P0 IMAD R16, R15, 0xc4, R16 ;  /* 0x000000c40f108824 */ /* 0x000fc800078e0210 */
[----:B------:R-:W-:Y:S02]  /*1a00*/  @!P0 IMAD R16, R17, 0xe, R16 ;  /* 0x0000000e11108824 */ /* 0x000fe400078e0210 */
[----:B------:R-:W-:Y:S02]  /*1a10*/  IMAD.MOV.U32 R18, RZ, RZ, RZ ;  /* 0x000000ffff127224 */ /* 0x000fe400078e00ff */
[----:B------:R-:W-:Y:S01]  /*1a20*/  @!P0 IMAD.WIDE R16, R16, R19, c[0x0][0x160] ;  /* 0x0000580010108625 */ /* 0x000fe200078e0213 */
[C---:B------:R-:W-:Y:S02]  /*1a30*/  IADD3 R19, R0.reuse, 0x8, RZ ;  /* 0x0000000800137810 */ /* 0x040fe40007ffe0ff */
[----:B------:R-:W-:Y:S02]  /*1a40*/  IADD3 R21, R0, 0xcb, RZ ;  /* 0x000000cb00157810 */ /* 0x000fe40007ffe0ff */
[----:B------:R-:W-:Y:S01]  /*1a50*/  MOV R20, RZ ;  /* 0x000000ff00147202 */ /* 0x000fe20000000f00 */
[----:B------:R-:W-:-:S04]  /*1a60*/  IMAD.HI R22, R19, -0x77777777, R18 ;  /* 0x8888888913167827 */ /* 0x000fc800078e0212 */
[----:B------:R-:W-:Y:S01]  /*1a70*/  IMAD.HI R18, R21, -0x6e5d4c3b, R20 ;  /* 0x91a2b3c515127827 */ /* 0x000fe200078e0214 */
[----:B------:R-:W-:Y:S01]  /*1a80*/  SHF.R.U32.HI R39, RZ, 0x1f, R22 ;  /* 0x0000001fff277819 */ /* 0x000fe20000011616 */
[----:B------:R-:W-:-:S03]  /*1a90*/  HFMA2.MMA R15, -RZ, RZ, 0, 0 ;  /* 0x00000000ff0f7435 */ /* 0x000fc600000001ff */
[----:B------:R-:W-:Y:S02]  /*1aa0*/  LEA.HI.SX32 R41, R22, R39, 0x1d ;  /* 0x0000002716297211 */ /* 0x000fe400078feaff */
[----:B------:R-:W-:-:S03]  /*1ab0*/  SHF.R.U32.HI R39, RZ, 0x1f, R18 ;  /* 0x0000001fff277819 */ /* 0x000fc60000011612 */
[----:B------:R-:W-:Y:S01]  /*1ac0*/  IMAD R46, R41, -0xf, R19 ;  /* 0xfffffff1292e7824 */ /* 0x000fe200078e0213 */
[----:B------:R-:W-:Y:S01]  /*1ad0*/  LEA.HI.SX32 R39, R18, R39, 0x19 ;  /* 0x0000002712277211 */ /* 0x000fe200078fcaff */
[----:B------:R0:W5:Y:S03]  /*1ae0*/  @!P0 LDG.E.CONSTANT R15, [R16.64] ;  /* 0x00000004100f8981 */ /* 0x000166000c1e9900 */
[----:B------:R-:W-:Y:S01]  /*1af0*/  ISETP.GE.AND P0, PT, R46, 0x1, PT ;  /* 0x000000012e00780c */ /* 0x000fe20003f06270 */
[----:B------:R-:W-:-:S05]  /*1b00*/  IMAD R21, R39, -0xe1, R21 ;  /* 0xffffff1f27157824 */ /* 0x000fca00078e0215 */
        /* <DEDUP_REMOVED lines=8> */
[----:B------:R-:W-:Y:S01]  /*1b90*/  @!P0 LEA.HI.SX32 R17, R16, R17, 0x19 ;  /* 0x0000001110118211 */ /* 0x000fe200078fcaff */
[----:B-1----:R-:W-:-:S05]  /*1ba0*/  @!P0 IMAD R19, R19, 0x1880, R46 ;  /* 0x0000188013138824 */ /* 0x002fca00078e022e */
[----:B------:R-:W-:Y:S02]  /*1bb0*/  @!P0 IADD3 R16, R19, -0xf, RZ ;  /* 0xfffffff113108810 */ /* 0x000fe40007ffe0ff */
[----:B------:R-:W-:Y:S02]  /*1bc0*/  @!P0 SHF.R.U32.HI R19, RZ, 0x1f, R20 ;  /* 0x0000001fff138819 */ /* 0x000fe40000011614 */
[----:B------:R-:W-:Y:S02]  /*1bd0*/  IADD3 R21, R0, 0xca, RZ ;  /* 0x000000ca00157810 */ /* 0x000fe40007ffe0ff */
[----:B------:R-:W-:Y:S01]  /*1be0*/  @!P0 LEA.HI.SX32 R19, R20, R19, 0x1d ;  /* 0x0000001314138211 */ /* 0x000fe200078feaff */
[----:B------:R-:W-:Y:S02]  /*1bf0*/  IMAD.MOV.U32 R20, RZ, RZ, RZ ;  /* 0x000000ffff147224 */ /* 0x000fe400078e00ff */
[----:B------:R-:W-:Y:S02]  /*1c00*/  @!P0 IMAD R16, R17, 0xc4, R16 ;  /* 0x000000c411108824 */ /* 0x000fe400078e0210 */
[----:B------:R-:W-:-:S05]  /*1c10*/  IMAD.HI R17, R21, -0x6e5d4c3b, R20 ;  /* 0x91a2b3c515117827 */ /* 0x000fca00078e0214 */
[----:B------:R-:W-:Y:S01]  /*1c20*/  SHF.R.U32.HI R20, RZ, 0x1f, R17 ;  /* 0x0000001fff147819 */ /* 0x000fe20000011611 */
[----:B------:R-:W-:Y:S01]  /*1c30*/  @!P0 IMAD R19, R19, 0xe, R16 ;  /* 0x0000000e13138824 */ /* 0x000fe200078e0210 */
[----:B------:R-:W-:Y:S01]  /*1c40*/  HFMA2.MMA R16, -RZ, RZ, 0, 0 ;  /* 0x00000000ff107435 */ /* 0x000fe200000001ff */
[----:B------:R-:W-:Y:S01]  /*1c50*/  @!P0 IMAD.MOV.U32 R18, RZ, RZ, 0x4 ;  /* 0x00000004ff128424 */ /* 0x000fe200078e00ff */
[----:B------:R-:W-:-:S03]  /*1c60*/  LEA.HI.SX32 R20, R17, R20, 0x19 ;  /* 0x0000001411147211 */ /* 0x000fc600078fcaff */
[----:B------:R-:W-:-:S04]  /*1c70*/  @!P0 IMAD.WIDE R18, R19, R18, c[0x0][0x160] ;  /* 0x0000580013128625 */ /* 0x000fc800078e0212 */
[----:B------:R-:W-:Y:S01]  /*1c80*/  IMAD R39, R20, -0xe1, R21 ;  /* 0xffffff1f14277824 */ /* 0x000fe200078e0215 */
[----:B------:R0:W5:Y:S04]  /*1c90*/  @!P0 LDG.E.CONSTANT R16, [R18.64] ;  /* 0x0000000412108981 */ /* 0x000168000c1e9900 */
[----:B------:R-:W-:-:S13]  /*1ca0*/  ISETP.LT.OR P0, PT, R39, 0xf, !P2 ;  /* 0x0000000f2700780c */ /* 0x000fda0005701670 */
[----:B------:R-:W1:Y:S01]  /*1cb0*/  @!P0 S2R R22, SR_CTAID.X ;  /* 0x0000000000168919 */ /* 0x000e620000002500 */
[----:B------:R-:W-:Y:S02]  /*1cc0*/  @!P0 IADD3 R21, R0, 0x1420, RZ ;  /* 0x0000142000158810 */ /* 0x000fe40007ffe0ff */
[----:B------:R-:W-:Y:S01]  /*1cd0*/  @!P0 MOV R20, RZ ;  /* 0x000000ff00148202 */ /* 0x000fe20000000f00 */
[----:B------:R-:W-:-:S04]  /*1ce0*/  @!P0 IMAD.MOV.U32 R38, RZ, RZ, RZ ;  /* 0x000000ffff268224 */ /* 0x000fc800078e00ff */
[----:B------:R-:W-:-:S04]  /*1cf0*/  @!P0 IMAD.HI R20, R21, -0x6e5d4c3b, R20 ;  /* 0x91a2b3c515148827 */ /* 0x000fc800078e0214 */
[----:B------:R-:W-:Y:S01]  /*1d00*/  @!P0 IMAD.HI R38, R39, -0x77777777, R38 ;  /* 0x8888888927268827 */ /* 0x000fe200078e0226 */
[----:B------:R-:W-:-:S04]  /*1d10*/  @!P0 SHF.R.U32.HI R17, RZ, 0x1f, R20 ;  /* 0x0000001fff118819 */ /* 0x000fc80000011614 */
[----:B------:R-:W-:Y:S02]  /*1d20*/  @!P0 LEA.HI.SX32 R17, R20, R17, 0x19 ;  /* 0x0000001114118211 */ /* 0x000fe400078fcaff */
[----:B0-----:R-:W-:Y:S01]  /*1d30*/  @!P0 SHF.R.U32.HI R19, RZ, 0x1f, R38 ;  /* 0x0000001fff138819 */ /* 0x001fe20000011626 */
[----:B-1----:R-:W-:-:S03]  /*1d40*/  @!P0 IMAD R22, R22, 0x1880, R47 ;  /* 0x0000188016168824 */ /* 0x002fc600078e022f */
[----:B------:R-:W-:Y:S02]  /*1d50*/  @!P0 LEA.HI.SX32 R19, R38, R19, 0x1d ;  /* 0x0000001326138211 */ /* 0x000fe400078feaff */
[----:B------:R-:W-:Y:S01]  /*1d60*/  @!P0 IADD3 R18, R22, -0xf, RZ ;  /* 0xfffffff116128810 */ /* 0x000fe20007ffe0ff */
[----:B------:R-:W-:Y:S01]  /*1d70*/  HFMA2.MMA R20, -RZ, RZ, 0, 0 ;  /* 0x00000000ff147435 */ /* 0x000fe200000001ff */
[----:B------:R-:W-:-:S03]  /*1d80*/  @!P0 MOV R21, 0x4 ;  /* 0x0000000400158802 */ /* 0x000fc60000000f00 */
[----:B------:R-:W-:-:S04]  /*1d90*/  @!P0 IMAD R18, R17, 0xc4, R18 ;  /* 0x000000c411128824 */ /* 0x000fc800078e0212 */
[----:B------:R-:W-:-:S04]  /*1da0*/  @!P0 IMAD R18, R19, 0xe, R18 ;  /* 0x0000000e13128824 */ /* 0x000fc800078e0212 */
[----:B------:R-:W-:Y:S01]  /*1db0*/  @!P0 IMAD.WIDE R18, R18, R21, c[0x0][0x160] ;  /* 0x0000580012128625 */ /* 0x000fe200078e0215 */
[----:B------:R-:W-:-:S05]  /*1dc0*/  IADD3 R21, R0, 0xc9, RZ ;  /* 0x000000c900157810 */ /* 0x000fca0007ffe0ff */
[----:B------:R-:W-:-:S05]  /*1dd0*/  IMAD.HI R20, R21, -0x6e5d4c3b, R20 ;  /* 0x91a2b3c515147827 */ /* 0x000fca00078e0214 */
[----:B------:R-:W-:Y:S01]  /*1de0*/  SHF.R.U32.HI R39, RZ, 0x1f, R20 ;  /* 0x0000001fff277819 */ /* 0x000fe20000011614 */
[----:B------:R-:W-:-:S03]  /*1df0*/  IMAD.MOV.U32 R17, RZ, RZ, RZ ;  /* 0x000000ffff117224 */ /* 0x000fc600078e00ff */
[----:B------:R-:W-:-:S03]  /*1e00*/  LEA.HI.SX32 R39, R20, R39, 0x19 ;  /* 0x0000002714277211 */ /* 0x000fc600078fcaff */
[----:B------:R0:W5:Y:S02]  /*1e10*/  @!P0 LDG.E.CONSTANT R17, [R18.64] ;  /* 0x0000000412118981 */ /* 0x000164000c1e9900 */
[----:B------:R-:W-:-:S05]  /*1e20*/  IMAD R39, R39, -0xe1, R21 ;  /* 0xffffff1f27277824 */ /* 0x000fca00078e0215 */
[----:B------:R-:W-:-:S13]  /*1e30*/  ISETP.LT.OR P0, PT, R39, 0xf, !P1 ;  /* 0x0000000f2700780c */ /* 0x000fda0004f01670 */
[----:B------:R-:W1:Y:S01]  /*1e40*/  @!P0 S2R R41, SR_CTAID.X ;  /* 0x0000000000298919 */ /* 0x000e620000002500 */
[----:B------:R-:W-:Y:S01]  /*1e50*/  @!P0 IADD3 R21, R0, 0x1500, RZ ;  /* 0x0000150000158810 */ /* 0x000fe20007ffe0ff */
[----:B------:R-:W-:Y:S01]  /*1e60*/  @!P0 IMAD.MOV.U32 R20, RZ, RZ, RZ ;  /* 0x000000ffff148224 */ /* 0x000fe200078e00ff */
[----:B------:R-:W-:-:S03]  /*1e70*/  @!P0 MOV R38, RZ ;  /* 0x000000ff00268202 */ /* 0x000fc60000000f00 */
[----:B------:R-:W-:-:S04]  /*1e80*/  @!P0 IMAD.HI R20, R21, -0x6e5d4c3b, R20 ;  /* 0x91a2b3c515148827 */ /* 0x000fc800078e0214 */
[----:B------:R-:W-:Y:S01]  /*1e90*/  @!P0 IMAD.HI R38, R39, -0x77777777, R38 ;  /* 0x8888888927268827 */ /* 0x000fe200078e0226 */
[----:B0-----:R-:W-:-:S04]  /*1ea0*/  @!P0 SHF.R.U32.HI R19, RZ, 0x1f, R20 ;  /* 0x0000001fff138819 */ /* 0x001fc80000011614 */
[----:B------:R-:W-:Y:S02]  /*1eb0*/  @!P0 SHF.R.U32.HI R21, RZ, 0x1f, R38 ;  /* 0x0000001fff158819 */ /* 0x000fe40000011626 */
[----:B------:R-:W-:Y:S01]  /*1ec0*/  @!P0 LEA.HI.SX32 R19, R20, R19, 0x19 ;  /* 0x0000001314138211 */ /* 0x000fe200078fcaff */
[----:B-1----:R-:W-:Y:S01]  /*1ed0*/  @!P0 IMAD R41, R41, 0x1880, R62 ;  /* 0x0000188029298824 */ /* 0x002fe200078e023e */
[----:B------:R-:W-:Y:S01]  /*1ee0*/  @!P0 LEA.HI.SX32 R21, R38, R21, 0x1d ;  /* 0x0000001526158211 */ /* 0x000fe200078feaff */
[----:B------:R-:W-:Y:S01]  /*1ef0*/  IMAD.MOV.U32 R38, RZ, RZ, RZ ;  /* 0x000000ffff267224 */ /* 0x000fe200078e00ff */
[----:B------:R-:W-:Y:S02]  /*1f00*/  IADD3 R39, R0, 0xc8, RZ ;  /* 0x000000c800277810 */ /* 0x000fe40007ffe0ff */
[----:B------:R-:W-:-:S05]  /*1f10*/  @!P0 IADD3 R18, R41, -0xf, RZ ;  /* 0xfffffff129128810 */ /* 0x000fca0007ffe0ff */
[----:B------:R-:W-:Y:S02]  /*1f20*/  @!P0 IMAD R18, R19, 0xc4, R18 ;  /* 0x000000c413128824 */ /* 0x000fe400078e0212 */
[----:B------:R-:W-:-:S05]  /*1f30*/  IMAD.HI R19, R39, -0x6e5d4c3b, R38 ;  /* 0x91a2b3c527137827 */ /* 0x000fca00078e0226 */
[----:B------:R-:W-:Y:S01]  /*1f40*/  SHF.R.U32.HI R22, RZ, 0x1f, R19 ;  /* 0x0000001fff167819 */ /* 0x000fe20000011613 */
[----:B------:R-:W-:Y:S01]  /*1f50*/  @!P0 IMAD R21, R21, 0xe, R18 ;  /* 0x0000000e15158824 */ /* 0x000fe200078e0212 */
[----:B------:R-:W-:Y:S01]  /*1f60*/  HFMA2.MMA R18, -RZ, RZ, 0, 0 ;  /* 0x00000000ff127435 */ /* 0x000fe200000001ff */
[----:B------:R-:W-:Y:S01]  /*1f70*/  @!P0 IMAD.MOV.U32 R20, RZ, RZ, 0x4 ;  /* 0x00000004ff148424 */ /* 0x000fe200078e00ff */
[----:B------:R-:W-:Y:S02]  /*1f80*/  LEA.HI.SX32 R19, R19, R22, 0x19 ;  /* 0x0000001613137211 */ /* 0x000fe400078fcaff */
[----:B------:R-:W-:Y:S01]  /*1f90*/  P2R R26, PR, RZ, 0x40 ;  /* 0x00000040ff1a7803 */ /* 0x000fe20000000000 */
[----:B------:R-:W-:Y:S01]  /*1fa0*/  @!P0 IMAD.WIDE R20, R21, R20, c[0x0][0x160] ;  /* 0x0000580015148625 */ /* 0x000fe200078e0214 */
[----:B------:R-:W-:-:S03]  /*1fb0*/  ISETP.GE.AND P6, PT, R23, 0x1, PT ;  /* 0x000000011700780c */ /* 0x000fc60003fc6270 */
        /* <DEDUP_REMOVED lines=24> */
[----:B------:R-:W-:Y:S02]  /*2140*/  LEA.HI.SX32 R41, R22, R41, 0x19 ;  /* 0x0000002916297211 */ /* 0x000fe400078fcaff */
[----:B------:R-:W-:Y:S01]  /*2150*/  ISETP.GE.AND P5, PT, R25, 0x1, PT ;  /* 0x000000011900780c */ /* 0x000fe20003fa6270 */
        /* <DEDUP_REMOVED lines=35> */
[----:B------:R-:W-:Y:S01]  /*2390*/  @!P0 LEA.HI.SX32 R21, R40, R21, 0x19 ;  /* 0x0000001528158211 */ /* 0x000fe200078fcaff */
[----:B------:R-:W-:Y:S01]  /*23a0*/  HFMA2.MMA R40, -RZ, RZ, 0, 0 ;  /* 0x00000000ff287435 */ /* 0x000fe200000001ff */
[----:B0-----:R-:W-:Y:S01]  /*23b0*/  @!P0 SHF.R.U32.HI R39, RZ, 0x1f, R42 ;  /* 0x0000001fff278819 */ /* 0x001fe2000001162a */
[----:B-1----:R-:W-:-:S03]  /*23c0*/  @!P0 IMAD R22, R22, 0x1880, R27 ;  /* 0x0000188016168824 */ /* 0x002fc600078e021b */
[----:B------:R-:W-:Y:S02]  /*23d0*/  @!P0 LEA.HI.SX32 R39, R42, R39, 0x1d ;  /* 0x000000272a278211 */ /* 0x000fe400078feaff */
[----:B------:R-:W-:Y:S02]  /*23e0*/  @!P0 IADD3 R22, R22, -0xf, RZ ;  /* 0xfffffff116168810 */ /* 0x000fe40007ffe0ff */
[----:B------:R-:W-:-:S03]  /*23f0*/  IADD3 R41, R0, 0xc5, RZ ;  /* 0x000000c500297810 */ /* 0x000fc60007ffe0ff */
[----:B------:R-:W-:-:S04]  /*2400*/  @!P0 IMAD R22, R21, 0xc4, R22 ;  /* 0x000000c415168824 */ /* 0x000fc800078e0216 */
[----:B------:R-:W-:Y:S02]  /*2410*/  @!P0 IMAD R39, R39, 0xe, R22 ;  /* 0x0000000e27278824 */ /* 0x000fe400078e0216 */
[----:B------:R-:W-:Y:S01]  /*2420*/  IMAD.HI R22, R41, -0x6e5d4c3b, R40 ;  /* 0x91a2b3c529167827 */ /* 0x000fe200078e0228 */
[----:B------:R-:W-:-:S04]  /*2430*/  @!P0 MOV R38, 0x4 ;  /* 0x0000000400268802 */ /* 0x000fc80000000f00 */
[----:B------:R-:W-:Y:S01]  /*2440*/  SHF.R.U32.HI R43, RZ, 0x1f, R22 ;  /* 0x0000001fff2b7819 */ /* 0x000fe20000011616 */
[----:B------:R-:W-:-:S03]  /*2450*/  IMAD.MOV.U32 R21, RZ, RZ, RZ ;  /* 0x000000ffff157224 */ /* 0x000fc600078e00ff */
[----:B------:R-:W-:Y:S01]  /*2460*/  LEA.HI.SX32 R43, R22, R43, 0x19 ;  /* 0x0000002b162b7211 */ /* 0x000fe200078fcaff */
[----:B------:R-:W-:-:S04]  /*2470*/  @!P0 IMAD.WIDE R38, R39, R38, c[0x0][0x160] ;  /* 0x0000580027268625 */ /* 0x000fc800078e0226 */
        /* <DEDUP_REMOVED lines=10> */
[----:B------:R-:W-:Y:S02]  /*2520*/  @!P0 LEA.HI.SX32 R39, R40, R39, 0x19 ;  /* 0x0000002728278211 */ /* 0x000fe400078fcaff */
[----:B------:R-:W-:Y:S01]  /*2530*/  @!P0 SHF.R.U32.HI R41, RZ, 0x1f, R42 ;  /* 0x0000001fff298819 */ /* 0x000fe2000001162a */
[----:B-1----:R-:W-:-:S03]  /*2540*/  @!P0 IMAD R22, R22, 0x1880, R29 ;  /* 0x0000188016168824 */ /* 0x002fc600078e021d */
[----:B------:R-:W-:Y:S02]  /*2550*/  @!P0 LEA.HI.SX32 R41, R42, R41, 0x1d ;  /* 0x000000292a298211 */ /* 0x000fe400078feaff */
[----:B------:R-:W-:-:S05]  /*2560*/  @!P0 IADD3 R22, R22, -0xf, RZ ;  /* 0xfffffff116168810 */ /* 0x000fca0007ffe0ff */
[----:B------:R-:W-:Y:S02]  /*2570*/  @!P0 IMAD R22, R39, 0xc4, R22 ;  /* 0x000000c427168824 */ /* 0x000fe400078e0216 */
[----:B------:R-:W-:Y:S02]  /*2580*/  @!P0 IMAD.MOV.U32 R42, RZ, RZ, 0x4 ;  /* 0x00000004ff2a8424 */ /* 0x000fe400078e00ff */
[----:B------:R-:W-:Y:S01]  /*2590*/  @!P0 IMAD R41, R41, 0xe, R22 ;  /* 0x0000000e29298824 */ /* 0x000fe200078e0216 */
[----:B------:R-:W-:Y:S01]  /*25a0*/  HFMA2.MMA R22, -RZ, RZ, 0, 0 ;  /* 0x00000000ff167435 */ /* 0x000fe200000001ff */
[----:B------:R-:W0:Y:S02]  /*25b0*/  @P6 S2R R32, SR_CTAID.X ;  /* 0x0000000000206919 */ /* 0x000e240000002500 */
[----:B------:R-:W-:Y:S01]  /*25c0*/  @!P0 IMAD.WIDE R42, R41, R42, c[0x0][0x160] ;  /* 0x00005800292a8625 */ /* 0x000fe200078e022a */
[C---:B------:R-:W-:Y:S01]  /*25d0*/  @P6 IADD3 R41, R0.reuse, 0x6e, RZ ;  /* 0x0000006e00296810 */ /* 0x040fe20007ffe0ff */
[----:B------:R-:W1:Y:S01]  /*25e0*/  @P6 S2R R34, SR_CTAID.X ;  /* 0x0000000000226919 */ /* 0x000e620000002500 */
[----:B------:R-:W-:Y:S01]  /*25f0*/  @P6 IADD3 R39, R0, 0x5f, RZ ;  /* 0x0000005f00276810 */ /* 0x000fe20007ffe0ff */
[----:B------:R-:W-:Y:S01]  /*2600*/  @P6 IMAD.MOV.U32 R40, RZ, RZ, RZ ;  /* 0x000000ffff286224 */ /* 0x000fe200078e00ff */
[----:B------:R-:W-:-:S02]  /*2610*/  @P6 MOV R38, RZ ;  /* 0x000000ff00266202 */ /* 0x000fc40000000f00 */
[----:B------:R2:W5:Y:S01]  /*2620*/  @!P0 LDG.E.CONSTANT R22, [R42.64] ;  /* 0x000000042a168981 */ /* 0x000562000c1e9900 */
[----:B------:R-:W-:Y:S01]  /*2630*/  ISETP.NE.AND P0, PT, R24, RZ, PT ;  /* 0x000000ff1800720c */ /* 0x000fe20003f05270 */
[----:B------:R-:W-:Y:S01]  /*2640*/  @P6 IMAD.HI R24, R41, -0x6e5d4c3b, R40 ;  /* 0x91a2b3c529186827 */ /* 0x000fe200078e0228 */
[----:B------:R-:W-:-:S03]  /*2650*/  @P6 IADD3 R45, R0, 0x230, RZ ;  /* 0x00000230002d6810 */ /* 0x000fc60007ffe0ff */
[----:B------:R-:W-:Y:S01]  /*2660*/  @P6 IMAD.HI R30, R39, -0x6e5d4c3b, R38 ;  /* 0x91a2b3c5271e6827 */ /* 0x000fe200078e0226 */
[----:B------:R-:W-:-:S03]  /*2670*/  @P6 SHF.R.U32.HI R49, RZ, 0x1f, R24 ;  /* 0x0000001fff316819 */ /* 0x000fc60000011618 */
[----:B------:R-:W-:Y:S01]  /*2680*/  @P6 IMAD.MOV.U32 R44, RZ, RZ, RZ ;  /* 0x000000ffff2c6224 */ /* 0x000fe200078e00ff */
[----:B------:R-:W-:-:S03]  /*2690*/  @P6 LEA.HI.SX32 R49, R24, R49, 0x19 ;  /* 0x0000003118316211 */ /* 0x000fc600078fcaff */
[----:B------:R-:W-:Y:S01]  /*26a0*/  @P6 IMAD.HI R44, R45, -0x6e5d4c3b, R44 ;  /* 0x91a2b3c52d2c6827 */ /* 0x000fe200078e022c */
[----:B------:R-:W-:Y:S02]  /*26b0*/  @P6 SHF.R.U32.HI R45, RZ, 0x1f, R30 ;  /* 0x0000001fff2d6819 */ /* 0x000fe4000001161e */
[----:B--2---:R-:W-:Y:S02]  /*26c0*/  @P6 IADD3 R43, R0, 0xf50, RZ ;  /* 0x00000f50002b6810 */ /* 0x004fe40007ffe0ff */
[----:B------:R-:W-:Y:S02]  /*26d0*/  @P6 LEA.HI.SX32 R45, R30, R45, 0x19 ;  /* 0x0000002d1e2d6211 */ /* 0x000fe400078fcaff */
[----:B------:R-:W-:Y:S01]  /*26e0*/  @P6 MOV R42, RZ ;  /* 0x000000ff002a6202 */ /* 0x000fe20000000f00 */
[----:B------:R-:W-:Y:S02]  /*26f0*/  @P6 IMAD R41, R49, -0xe1, R41 ;  /* 0xffffff1f31296824 */ /* 0x000fe400078e0229 */
[----:B------:R-:W-:-:S02]  /*2700*/  @P6 IMAD R39, R45, -0xe1, R39 ;  /* 0xffffff1f2d276824 */ /* 0x000fc400078e0227 */
[----:B------:R-:W-:-:S04]  /*2710*/  @P6 IMAD.HI R42, R43, -0x6e5d4c3b, R42 ;  /* 0x91a2b3c52b2a6827 */ /* 0x000fc800078e022a */
[--C-:B0-----:R-:W-:Y:S02]  /*2720*/  @P6 IMAD R24, R32, 0x1880, R23.reuse ;  /* 0x0000188020186824 */ /* 0x101fe400078e0217 */
[----:B-1----:R-:W-:Y:S01]  /*2730*/  @P6 IMAD R34, R34, 0x1880, R23 ;  /* 0x0000188022226824 */ /* 0x002fe200078e0217 */
[----:B------:R-:W-:Y:S01]  /*2740*/  @P6 SHF.R.U32.HI R23, RZ, 0x1f, R44 ;  /* 0x0000001fff176819 */ /* 0x000fe2000001162c */
[----:B------:R-:W-:Y:S01]  /*2750*/  @P6 IMAD.HI R40, R41, -0x77777777, R40 ;  /* 0x8888888929286827 */ /* 0x000fe200078e0228 */
[----:B------:R-:W-:-:S03]  /*2760*/  @P6 SHF.R.U32.HI R41, RZ, 0x1f, R42 ;  /* 0x0000001fff296819 */ /* 0x000fc6000001162a */
[----:B------:R-:W-:Y:S01]  /*2770*/  @P6 IMAD.HI R38, R39, -0x77777777, R38 ;  /* 0x8888888927266827 */ /* 0x000fe200078e0226 */
[----:B------:R-:W-:Y:S02]  /*2780*/  @P6 LEA.HI.SX32 R23, R44, R23, 0x19 ;  /* 0x000000172c176211 */ /* 0x000fe400078fcaff */
[----:B------:R-:W-:Y:S02]  /*2790*/  @P6 IADD3 R24, R24, -0xf, RZ ;  /* 0xfffffff118186810 */ /* 0x000fe40007ffe0ff */
[----:B------:R-:W-:Y:S02]  /*27a0*/  @P6 SHF.R.U32.HI R39, RZ, 0x1f, R40 ;  /* 0x0000001fff276819 */ /* 0x000fe40000011628 */
[----:B------:R-:W-:Y:S02]  /*27b0*/  @P6 LEA.HI.SX32 R41, R42, R41, 0x19 ;  /* 0x000000292a296211 */ /* 0x000fe400078fcaff */
[----:B------:R-:W-:Y:S02]  /*27c0*/  @P6 IADD3 R30, R34, -0xf, RZ ;  /* 0xfffffff1221e6810 */ /* 0x000fe40007ffe0ff */
[----:B------:R-:W-:Y:S01]  /*27d0*/  @P6 SHF.R.U32.HI R43, RZ, 0x1f, R38 ;  /* 0x0000001fff2b6819 */ /* 0x000fe20000011626 */
[----:B------:R-:W-:Y:S01]  /*27e0*/  @P6 IMAD R24, R23, 0xc4, R24 ;  /* 0x000000c417186824 */ /* 0x000fe200078e0218 */
[----:B------:R-:W-:Y:S01]  /*27f0*/  @P6 LEA.HI.SX32 R39, R40, R39, 0x1d ;  /* 0x0000002728276211 */ /* 0x000fe200078feaff */
[----:B------:R-:W-:Y:S01]  /*2800*/  @P6 IMAD R30, R41, 0xc4, R30 ;  /* 0x000000c4291e6824 */ /* 0x000fe200078e021e */
[----:B------:R-:W-:Y:S01]  /*2810*/  @P6 LEA.HI.SX32 R43, R38, R43, 0x1d ;  /* 0x0000002b262b6211 */ /* 0x000fe200078feaff */
[----:B------:R-:W-:Y:S01]  /*2820*/  @P6 IMAD.MOV.U32 R42, RZ, RZ, 0x4 ;  /* 0x00000004ff2a6424 */ /* 0x000fe200078e00ff */
[----:B------:R-:W-:Y:S01]  /*2830*/  @P6 MOV R45, 0x4 ;  /* 0x00000004002d6802 */ /* 0x000fe20000000f00 */
[----:B------:R-:W-:Y:S01]  /*2840*/  @P6 IMAD R39, R39, 0xe, R24 ;  /* 0x0000000e27276824 */ /* 0x000fe200078e0218 */
[----:B------:R-:W-:Y:S01]  /*2850*/  HFMA2.MMA R24, -RZ, RZ, 0, 0 ;  /* 0x00000000ff187435 */ /* 0x000fe200000001ff */
[----:B------:R-:W-:-:S02]  /*2860*/  @P6 IMAD R30, R43, 0xe, R30 ;  /* 0x0000000e2b1e6824 */ /* 0x000fc400078e021e */
[----:B------:R-:W-:Y:S02]  /*2870*/  IMAD.MOV.U32 R23, RZ, RZ, RZ ;  /* 0x000000ffff177224 */ /* 0x000fe400078e00ff */
[----:B------:R-:W-:Y:S01]  /*2880*/  @P6 IMAD.WIDE R42, R39, R42, c[0x0][0x160] ;  /* 0x00005800272a6625 */ /* 0x000fe200078e022a */
[----:B------:R-:W0:Y:S01]  /*2890*/  @P5 S2R R32, SR_CTAID.X ;  /* 0x0000000000205919 */ /* 0x000e220000002500 */
[----:B------:R-:W-:Y:S02]  /*28a0*/  @P5 IADD3 R41, R0, 0x6d, RZ ;  /* 0x0000006d00295810 */ /* 0x000fe40007ffe0ff */
[----:B------:R-:W-:Y:S01]  /*28b0*/  @P6 IMAD.WIDE R44, R30, R45, c[0x0][0x160] ;  /* 0x000058001e2c6625 */ /* 0x000fe200078e022d */
[----:B------:R-:W1:Y:S01]  /*28c0*/  @P5 S2R R34, SR_CTAID.X ;  /* 0x0000000000225919 */ /* 0x000e620000002500 */
[----:B------:R-:W-:Y:S02]  /*28d0*/  @P5 IADD3 R39, R0, 0x5e, RZ ;  /* 0x0000005e00275810 */ /* 0x000fe40007ffe0ff */
[----:B------:R-:W-:Y:S01]  /*28e0*/  @P5 IMAD.MOV.U32 R40, RZ, RZ, RZ ;  /* 0x000000ffff285224 */ /* 0x000fe200078e00ff */
[----:B------:R-:W-:Y:S01]  /*28f0*/  @P5 MOV R38, RZ ;  /* 0x000000ff00265202 */ /* 0x000fe20000000f00 */
[----:B------:R2:W5:Y:S04]  /*2900*/  @P6 LDG.E.CONSTANT R23, [R42.64] ;  /* 0x000000042a176981 */ /* 0x000568000c1e9900 */
[----:B------:R3:W5:Y:S01]  /*2910*/  @P6 LDG.E.CONSTANT R24, [R44.64] ;  /* 0x000000042c186981 */ /* 0x000762000c1e9900 */
[----:B------:R-:W-:Y:S01]  /*2920*/  ISETP.NE.AND P6, PT, R26, RZ, PT ;  /* 0x000000ff1a00720c */ /* 0x000fe20003fc5270 */
[----:B------:R-:W-:-:S04]  /*2930*/  @P5 IMAD.HI R26, R41, -0x6e5d4c3b, R40 ;  /* 0x91a2b3c5291a5827 */ /* 0x000fc800078e0228 */
[----:B------:R-:W-:Y:S01]  /*2940*/  @P5 IMAD.HI R30, R39, -0x6e5d4c3b, R38 ;  /* 0x91a2b3c5271e5827 */ /* 0x000fe200078e0226 */
[----:B--2---:R-:W-:-:S04]  /*2950*/  @P5 SHF.R.U32.HI R43, RZ, 0x1f, R26 ;  /* 0x0000001fff2b5819 */ /* 0x004fc8000001161a */
[----:B---3--:R-:W-:Y:S02]  /*2960*/  @P5 SHF.R.U32.HI R45, RZ, 0x1f, R30 ;  /* 0x0000001fff2d5819 */ /* 0x008fe4000001161e */
[----:B------:R-:W-:Y:S01]  /*2970*/  @P5 LEA.HI.SX32 R40, R26, R43, 0x19 ;  /* 0x0000002b1a285211 */ /* 0x000fe200078fcaff */
[----:B------:R-:W-:Y:S01]  /*2980*/  @P5 IMAD.MOV.U32 R48, RZ, RZ, RZ ;  /* 0x000000ffff305224 */ /* 0x000fe200078e00ff */
[C---:B------:R-:W-:Y:S02]  /*2990*/  @P5 IADD3 R49, R0.reuse, 0x310, RZ ;  /* 0x0000031000315810 */ /* 0x040fe40007ffe0ff */
[----:B------:R-:W-:Y:S02]  /*29a0*/  @P5 IADD3 R43, R0, 0x1030, RZ ;  /* 0x00001030002b5810 */ /* 0x000fe40007ffe0ff */
[----:B------:R-:W-:Y:S02]  /*29b0*/  @P5 LEA.HI.SX32 R45, R30, R45, 0x19 ;  /* 0x0000002d1e2d5211 */ /* 0x000fe400078fcaff */
[----:B------:R-:W-:Y:S01]  /*29c0*/  @P5 MOV R42, RZ ;  /* 0x000000ff002a5202 */ /* 0x000fe20000000f00 */
[----:B------:R-:W-:-:S02]  /*29d0*/  @P5 IMAD R41, R40, -0xe1, R41 ;  /* 0xffffff1f28295824 */ /* 0x000fc400078e0229 */
[----:B------:R-:W-:-:S04]  /*29e0*/  @P5 IMAD.HI R48, R49, -0x6e5d4c3b, R48 ;  /* 0x91a2b3c531305827 */ /* 0x000fc800078e0230 */
[----:B------:R-:W-:-:S04]  /*29f0*/  @P5 IMAD.HI R42, R43, -0x6e5d4c3b, R42 ;  /* 0x91a2b3c52b2a5827 */ /* 0x000fc800078e022a */
[----:B------:R-:W-:Y:S02]  /*2a00*/  @P5 IMAD R39, R45, -0xe1, R39 ;  /* 0xffffff1f2d275824 */ /* 0x000fe400078e0227 */
[----:B------:R-:W-:Y:S02]  /*2a10*/  @P5 IMAD.MOV.U32 R40, RZ, RZ, RZ ;  /* 0x000000ffff285224 */ /* 0x000fe400078e00ff */
        /* <DEDUP_REMOVED lines=16> */
[----:B------:R-:W-:Y:S01]  /*2b20*/  HFMA2.MMA R25, -RZ, RZ, 0, 0 ;  /* 0x00000000ff197435 */ /* 0x000fe200000001ff */
[----:B------:R-:W-:Y:S01]  /*2b30*/  @P5 MOV R42, 0x4 ;  /* 0x00000004002a5802 */ /* 0x000fe20000000f00 */
[----:B------:R-:W-:-:S02]  /*2b40*/  @P5 IMAD R39, R39, 0xe, R26 ;  /* 0x0000000e27275824 */ /* 0x000fc400078e021a */
[----:B------:R-:W-:Y:S02]  /*2b50*/  @P5 IMAD.MOV.U32 R45, RZ, RZ, 0x4 ;  /* 0x00000004ff2d5424 */ /* 0x000fe400078e00ff */
[----:B------:R-:W-:Y:S02]  /*2b60*/  @P5 IMAD R30, R43, 0xe, R30 ;  /* 0x0000000e2b1e5824 */ /* 0x000fe400078e021e */
[----:B------:R-:W-:Y:S02]  /*2b70*/  IMAD.MOV.U32 R26, RZ, RZ, RZ ;  /* 0x000000ffff1a7224 */ /* 0x000fe400078e00ff */
[----:B------:R-:W-:Y:S01]  /*2b80*/  @P5 IMAD.WIDE R42, R39, R42, c[0x0][0x160] ;  /* 0x00005800272a5625 */ /* 0x000fe200078e022a */
[----:B------:R-:W-:-:S03]  /*2b90*/  @P3 IADD3 R41, R0, 0x6c, RZ ;  /* 0x0000006c00293810 */ /* 0x000fc60007ffe0ff */
[----:B------:R-:W-:Y:S01]  /*2ba0*/  @P5 IMAD.WIDE R44, R30, R45, c[0x0][0x160] ;  /* 0x000058001e2c5625 */ /* 0x000fe200078e022d */
[----:B------:R-:W-:Y:S01]  /*2bb0*/  @P3 MOV R40, RZ ;  /* 0x000000ff00283202 */ /* 0x000fe20000000f00 */
[----:B------:R-:W0:Y:S04]  /*2bc0*/  @P3 S2R R32, SR_CTAID.X ;  /* 0x0000000000203919 */ /* 0x000e280000002500 */
[----:B------:R-:W1:Y:S01]  /*2bd0*/  @P3 S2R R34, SR_CTAID.X ;  /* 0x0000000000223919 */ /* 0x000e620000002500 */
[----:B------:R-:W-:-:S03]  /*2be0*/  @P3 IADD3 R39, R0, 0x5d, RZ ;  /* 0x0000005d00273810 */ /* 0x000fc60007ffe0ff */
[----:B------:R2:W5:Y:S01]  /*2bf0*/  @P5 LDG.E.CONSTANT R25, [R42.64] ;  /* 0x000000042a195981 */ /* 0x000562000c1e9900 */
[----:B------:R-:W-:-:S03]  /*2c00*/  @P3 IMAD.MOV.U32 R38, RZ, RZ, RZ ;  /* 0x000000ffff263224 */ /* 0x000fc600078e00ff */
[----:B------:R3:W5:Y:S01]  /*2c10*/  @P5 LDG.E.CONSTANT R26, [R44.64] ;  /* 0x000000042c1a5981 */ /* 0x000762000c1e9900 */
[----:B------:R-:W-:Y:S01]  /*2c20*/  ISETP.NE.AND P5, PT, R28, RZ, PT ;  /* 0x000000ff1c00720c */ /* 0x000fe20003fa5270 */
[----:B------:R-:W-:-:S04]  /*2c30*/  @P3 IMAD.HI R28, R41, -0x6e5d4c3b, R40 ;  /* 0x91a2b3c5291c3827 */ /* 0x000fc800078e0228 */
[----:B------:R-:W-:Y:S01]  /*2c40*/  @P3 IMAD.HI R30, R39, -0x6e5d4c3b, R38 ;  /* 0x91a2b3c5271e3827 */ /* 0x000fe200078e0226 */
[----:B--2---:R-:W-:Y:S02]  /*2c50*/  @P3 SHF.R.U32.HI R43, RZ, 0x1f, R28 ;  /* 0x0000001fff2b3819 */ /* 0x004fe4000001161c */
[----:B------:R-:W-:Y:S02]  /*2c60*/  @P3 IADD3 R49, R0, 0x3f0, RZ ;  /* 0x000003f000313810 */ /* 0x000fe40007ffe0ff */
[----:B------:R-:W-:Y:S02]  /*2c70*/  @P3 LEA.HI.SX32 R40, R28, R43, 0x19 ;  /* 0x0000002b1c283211 */ /* 0x000fe400078fcaff */
[----:B---3--:R-:W-:Y:S02]  /*2c80*/  @P3 SHF.R.U32.HI R45, RZ, 0x1f, R30 ;  /* 0x0000001fff2d3819 */ /* 0x008fe4000001161e */
[----:B------:R-:W-:Y:S01]  /*2c90*/  @P3 MOV R48, RZ ;  /* 0x000000ff00303202 */ /* 0x000fe20000000f00 */
[----:B------:R-:W-:Y:S01]  /*2ca0*/  @P3 IMAD R41, R40, -0xe1, R41 ;  /* 0xffffff1f28293824 */ /* 0x000fe200078e0229 */
[----:B------:R-:W-:Y:S01]  /*2cb0*/  @P3 IADD3 R43, R0, 0x1110, RZ ;  /* 0x00001110002b3810 */ /* 0x000fe20007ffe0ff */
[----:B------:R-:W-:Y:S01]  /*2cc0*/  @P3 IMAD.MOV.U32 R42, RZ, RZ, RZ ;  /* 0x000000ffff2a3224 */ /* 0x000fe200078e00ff */
[----:B------:R-:W-:Y:S01]  /*2cd0*/  @P3 LEA.HI.SX32 R45, R30, R45, 0x19 ;  /* 0x0000002d1e2d3211 */ /* 0x000fe200078fcaff */
[----:B------:R-:W-:Y:S01]  /*2ce0*/  @P3 IMAD.HI R48, R49, -0x6e5d4c3b, R48 ;  /* 0x91a2b3c531303827 */ /* 0x000fe200078e0230 */
[----:B------:R-:W-:-:S03]  /*2cf0*/  @P3 MOV R40, RZ ;  /* 0x000000ff00283202 */ /* 0x000fc60000000f00 */
[----:B------:R-:W-:-:S04]  /*2d00*/  @P3 IMAD.HI R42, R43, -0x6e5d4c3b, R42 ;  /* 0x91a2b3c52b2a3827 */ /* 0x000fc800078e022a */
[----:B------:R-:W-:Y:S02]  /*2d10*/  @P3 IMAD R39, R45, -0xe1, R39 ;  /* 0xffffff1f2d273824 */ /* 0x000fe400078e0227 */
        /* <DEDUP_REMOVED lines=16> */
[----:B------:R-:W-:-:S02]  /*2e20*/  @P3 IMAD.MOV.U32 R42, RZ, RZ, 0x4 ;  /* 0x00000004ff2a3424 */ /* 0x000fc400078e00ff */
[----:B------:R-:W-:Y:S01]  /*2e30*/  @P3 IMAD R39, R39, 0xe, R28 ;  /* 0x0000000e27273824 */ /* 0x000fe200078e021c */
[----:B------:R-:W-:Y:S01]  /*2e40*/  @P3 MOV R45, 0x4 ;  /* 0x00000004002d3802 */ /* 0x000fe20000000f00 */
[----:B------:R-:W-:Y:S01]  /*2e50*/  @P3 IMAD R30, R43, 0xe, R30 ;  /* 0x0000000e2b1e3824 */ /* 0x000fe200078e021e */
[----:B------:R-:W-:Y:S01]  /*2e60*/  HFMA2.MMA R28, -RZ, RZ, 0, 0 ;  /* 0x00000000ff1c7435 */ /* 0x000fe200000001ff */
[----:B------:R-:W-:Y:S01]  /*2e70*/  @P3 IMAD.WIDE R42, R39, R42, c[0x0][0x160] ;  /* 0x00005800272a3625 */ /* 0x000fe200078e022a */
[----:B------:R-:W0:Y:S01]  /*2e80*/  @P4 S2R R34, SR_CTAID.X ;  /* 0x0000000000224919 */ /* 0x000e220000002500 */
[C---:B------:R-:W-:Y:S02]  /*2e90*/  @P4 IADD3 R41, R0.reuse, 0x6b, RZ ;  /* 0x0000006b00294810 */ /* 0x040fe40007ffe0ff */
[----:B------:R-:W-:Y:S01]  /*2ea0*/  @P4 IADD3 R39, R0, 0x5c, RZ ;  /* 0x0000005c00274810 */ /* 0x000fe20007ffe0ff */
[----:B------:R-:W1:Y:S01]  /*2eb0*/  @P4 S2R R36, SR_CTAID.X ;  /* 0x0000000000244919 */ /* 0x000e620000002500 */
[----:B------:R-:W-:Y:S01]  /*2ec0*/  @P4 IMAD.MOV.U32 R40, RZ, RZ, RZ ;  /* 0x000000ffff284224 */ /* 0x000fe200078e00ff */
[----:B------:R-:W-:Y:S01]  /*2ed0*/  @P4 MOV R38, RZ ;  /* 0x000000ff00264202 */ /* 0x000fe20000000f00 */
[----:B------:R-:W-:-:S02]  /*2ee0*/  IMAD.MOV.U32 R27, RZ, RZ, RZ ;  /* 0x000000ffff1b7224 */ /* 0x000fc400078e00ff */
[----:B------:R-:W-:-:S04]  /*2ef0*/  @P3 IMAD.WIDE R44, R30, R45, c[0x0][0x160] ;  /* 0x000058001e2c3625 */ /* 0x000fc800078e022d */
[----:B------:R-:W-:Y:S01]  /*2f00*/  @P4 IMAD.HI R30, R41, -0x6e5d4c3b, R40 ;  /* 0x91a2b3c5291e4827 */ /* 0x000fe200078e0228 */
[----:B------:R2:W5:Y:S03]  /*2f10*/  @P3 LDG.E.CONSTANT R27, [R42.64] ;  /* 0x000000042a1b3981 */ /* 0x000566000c1e9900 */
[----:B------:R-:W-:Y:S01]  /*2f20*/  @P4 IMAD.HI R32, R39, -0x6e5d4c3b, R38 ;  /* 0x91a2b3c527204827 */ /* 0x000fe200078e0226 */
[----:B------:R3:W5:Y:S01]  /*2f30*/  @P3 LDG.E.CONSTANT R28, [R44.64] ;  /* 0x000000042c1c3981 */ /* 0x000762000c1e9900 */
[----:B------:R-:W-:Y:S02]  /*2f40*/  @P4 IADD3 R49, R0, 0x4d0, RZ ;  /* 0x000004d000314810 */ /* 0x000fe40007ffe0ff */
[----:B--2---:R-:W-:Y:S02]  /*2f50*/  @P4 SHF.R.U32.HI R43, RZ, 0x1f, R30 ;  /* 0x0000001fff2b4819 */ /* 0x004fe4000001161e */
[----:B---3--:R-:W-:-:S02]  /*2f60*/  @P4 SHF.R.U32.HI R45, RZ, 0x1f, R32 ;  /* 0x0000001fff2d4819 */ /* 0x008fc40000011620 */
[----:B------:R-:W-:Y:S01]  /*2f70*/  @P4 LEA.HI.SX32 R40, R30, R43, 0x19 ;  /* 0x0000002b1e284211 */ /* 0x000fe200078fcaff */
[----:B------:R-:W-:Y:S01]  /*2f80*/  @P4 IMAD.MOV.U32 R48, RZ, RZ, RZ ;  /* 0x000000ffff304224 */ /* 0x000fe200078e00ff */
[----:B------:R-:W-:Y:S02]  /*2f90*/  @P4 IADD3 R43, R0, 0x11f0, RZ ;  /* 0x000011f0002b4810 */ /* 0x000fe40007ffe0ff */
[----:B------:R-:W-:Y:S02]  /*2fa0*/  @P4 LEA.HI.SX32 R45, R32, R45, 0x19 ;  /* 0x0000002d202d4211 */ /* 0x000fe400078fcaff */
[----:B------:R-:W-:Y:S01]  /*2fb0*/  @P4 MOV R42, RZ ;  /* 0x000000ff002a4202 */ /* 0x000fe20000000f00 */
[----:B------:R-:W-:Y:S02]  /*2fc0*/  @P4 IMAD R41, R40, -0xe1, R41 ;  /* 0xffffff1f28294824 */ /* 0x000fe400078e0229 */
        /* <DEDUP_REMOVED lines=26> */
[----:B------:R-:W-:-:S04]  /*3170*/  @P4 IMAD.WIDE R44, R39, R44, c[0x0][0x160] ;  /* 0x00005800272c4625 */ /* 0x000fc800078e022c */
[----:B------:R-:W-:Y:S01]  /*3180*/  @P4 IMAD.WIDE R48, R32, R49, c[0x0][0x160] ;  /* 0x0000580020304625 */ /* 0x000fe200078e0231 */
[----:B------:R0:W5:Y:S04]  /*3190*/  @P4 LDG.E.CONSTANT R29, [R44.64] ;  /* 0x000000042c1d4981 */ /* 0x000168000c1e9900 */
[----:B------:R1:W5:Y:S01]  /*31a0*/  @P4 LDG.E.CONSTANT R30, [R48.64] ;  /* 0x00000004301e4981 */ /* 0x000362000c1e9900 */
[----:B------:R-:W-:-:S13]  /*31b0*/  ISETP.GE.AND P4, PT, R31, 0x1, PT ;  /* 0x000000011f00780c */ /* 0x000fda0003f86270 */
[----:B------:R-:W2:Y:S01]  /*31c0*/  @P4 S2R R50, SR_CTAID.X ;  /* 0x0000000000324919 */ /* 0x000ea20000002500 */
[----:B------:R-:W-:-:S03]  /*31d0*/  @P4 IADD3 R41, R0, 0x66, RZ ;  /* 0x0000006600294810 */ /* 0x000fc60007ffe0ff */
[----:B------:R-:W3:Y:S01]  /*31e0*/  @P4 S2R R52, SR_CTAID.X ;  /* 0x0000000000344919 */ /* 0x000ee20000002500 */
[----:B------:R-:W-:Y:S01]  /*31f0*/  @P4 MOV R40, RZ ;  /* 0x000000ff00284202 */ /* 0x000fe20000000f00 */
[----:B------:R-:W-:Y:S01]  /*3200*/  @P4 IMAD.MOV.U32 R38, RZ, RZ, RZ ;  /* 0x000000ffff264224 */ /* 0x000fe200078e00ff */
[----:B------:R-:W-:-:S03]  /*3210*/  @P4 IADD3 R39, R0, 0x57, RZ ;  /* 0x0000005700274810 */ /* 0x000fc60007ffe0ff */
[----:B------:R-:W-:-:S04]  /*3220*/  @P4 IMAD.HI R34, R41, -0x6e5d4c3b, R40 ;  /* 0x91a2b3c529224827 */ /* 0x000fc800078e0228 */
[----:B------:R-:W-:Y:S01]  /*3230*/  @P4 IMAD.HI R36, R39, -0x6e5d4c3b, R38 ;  /* 0x91a2b3c527244827 */ /* 0x000fe200078e0226 */
[----:B0-----:R-:W-:Y:S02]  /*3240*/  @P4 SHF.R.U32.HI R45, RZ, 0x1f, R34 ;  /* 0x0000001fff2d4819 */ /* 0x001fe40000011622 */
[----:B------:R-:W-:Y:S02]  /*3250*/  @P4 IADD3 R43, R0, 0x930, RZ ;  /* 0x00000930002b4810 */ /* 0x000fe40007ffe0ff */
[----:B------:R-:W-:Y:S02]  /*3260*/  @P4 MOV R42, RZ ;  /* 0x000000ff002a4202 */ /* 0x000fe40000000f00 */
[----:B------:R-:W-:Y:S02]  /*3270*/  @P4 LEA.HI.SX32 R45, R34, R45, 0x19 ;  /* 0x0000002d222d4211 */ /* 0x000fe400078fcaff */
[----:B-1----:R-:W-:Y:S01]  /*3280*/  @P4 SHF.R.U32.HI R49, RZ, 0x1f, R36 ;  /* 0x0000001fff314819 */ /* 0x002fe20000011624 */
[----:B------:R-:W-:Y:S01]  /*3290*/  @P4 IMAD.HI R32, R43, -0x6e5d4c3b, R42 ;  /* 0x91a2b3c52b204827 */ /* 0x000fe200078e022a */
[----:B------:R-:W-:-:S02]  /*32a0*/  @P4 IADD3 R43, R0, 0x1650, RZ ;  /* 0x00001650002b4810 */ /* 0x000fc40007ffe0ff */
[----:B------:R-:W-:Y:S01]  /*32b0*/  @P4 LEA.HI.SX32 R49, R36, R49, 0x19 ;  /* 0x0000003124314211 */ /* 0x000fe200078fcaff */
[----:B------:R-:W-:Y:S02]  /*32c0*/  @P4 IMAD R41, R45, -0xe1, R41 ;  /* 0xffffff1f2d294824 */ /* 0x000fe400078e0229 */
[--C-:B--2---:R-:W-:Y:S02]  /*32d0*/  @P4 IMAD R50, R50, 0x1880, R31.reuse ;  /* 0x0000188032324824 */ /* 0x104fe400078e021f */
[----:B---3--:R-:W-:Y:S01]  /*32e0*/  @P4 IMAD R52, R52, 0x1880, R31 ;  /* 0x0000188034344824 */ /* 0x008fe200078e021f */
[----:B------:R-:W-:Y:S01]  /*32f0*/  @P4 SHF.R.U32.HI R31, RZ, 0x1f, R32 ;  /* 0x0000001fff1f4819 */ /* 0x000fe20000011620 */
[----:B------:R-:W-:Y:S02]  /*3300*/  @P4 IMAD R39, R49, -0xe1, R39 ;  /* 0xffffff1f31274824 */ /* 0x000fe400078e0227 */
[----:B------:R-:W-:Y:S01]  /*3310*/  @P4 IMAD.HI R40, R41, -0x77777777, R40 ;  /* 0x8888888929284827 */ /* 0x000fe200078e0228 */
[----:B------:R-:W-:-:S03]  /*3320*/  @P4 LEA.HI.SX32 R31, R32, R31, 0x19 ;  /* 0x0000001f201f4211 */ /* 0x000fc600078fcaff */
[----:B------:R-:W-:Y:S01]  /*3330*/  @P4 IMAD.HI R42, R43, -0x6e5d4c3b, R42 ;  /* 0x91a2b3c52b2a4827 */ /* 0x000fe200078e022a */
[----:B------:R-:W-:-:S03]  /*3340*/  @P4 IADD3 R32, R50, -0xf, RZ ;  /* 0xfffffff132204810 */ /* 0x000fc60007ffe0ff */
[----:B------:R-:W-:Y:S01]  /*3350*/  @P4 IMAD.HI R38, R39, -0x77777777, R38 ;  /* 0x8888888927264827 */ /* 0x000fe200078e0226 */
[----:B------:R-:W-:Y:S02]  /*3360*/  @P4 SHF.R.U32.HI R39, RZ, 0x1f, R40 ;  /* 0x0000001fff274819 */ /* 0x000fe40000011628 */
[----:B------:R-:W-:Y:S02]  /*3370*/  @P4 SHF.R.U32.HI R41, RZ, 0x1f, R42 ;  /* 0x0000001fff294819 */ /* 0x000fe4000001162a */
[----:B------:R-:W-:Y:S01]  /*3380*/  ISETP.GE.AND P3, PT, R33, 0x1, PT ;  /* 0x000000012100780c */ /* 0x000fe20003f66270 */
[----:B------:R-:W-:Y:S01]  /*3390*/  @P4 IMAD R32, R31, 0xc4, R32 ;  /* 0x000000c41f204824 */ /* 0x000fe200078e0220 */
[----:B------:R-:W-:Y:S02]  /*33a0*/  @P4 LEA.HI.SX32 R39, R40, R39, 0x1d ;  /* 0x0000002728274211 */ /* 0x000fe400078feaff */
[----:B------:R-:W-:Y:S02]  /*33b0*/  @P4 LEA.HI.SX32 R41, R42, R41, 0x19 ;  /* 0x000000292a294211 */ /* 0x000fe400078fcaff */
[----:B------:R-:W-:-:S02]  /*33c0*/  @P4 IADD3 R34, R52, -0xf, RZ ;  /* 0xfffffff134224810 */ /* 0x000fc40007ffe0ff */
[----:B------:R-:W-:Y:S01]  /*33d0*/  @P4 SHF.R.U32.HI R43, RZ, 0x1f, R38 ;  /* 0x0000001fff2b4819 */ /* 0x000fe20000011626 */
[----:B------:R-:W-:Y:S02]  /*33e0*/  @P4 IMAD R39, R39, 0xe, R32 ;  /* 0x0000000e27274824 */ /* 0x000fe400078e0220 */
[----:B------:R-:W-:Y:S01]  /*33f0*/  @P4 IMAD.MOV.U32 R44, RZ, RZ, 0x4 ;  /* 0x00000004ff2c4424 */ /* 0x000fe200078e00ff */
[----:B------:R-:W-:Y:S01]  /*3400*/  @P4 LEA.HI.SX32 R43, R38, R43, 0x1d ;  /* 0x0000002b262b4211 */ /* 0x000fe200078feaff */
[----:B------:R-:W-:Y:S01]  /*3410*/  @P4 IMAD R34, R41, 0xc4, R34 ;  /* 0x000000c429224824 */ /* 0x000fe200078e0222 */
[----:B------:R-:W-:Y:S01]  /*3420*/  @P4 MOV R49, 0x4 ;  /* 0x0000000400314802 */ /* 0x000fe20000000f00 */
[----:B------:R-:W-:Y:S01]  /*3430*/  HFMA2.MMA R32, -RZ, RZ, 0, 0 ;  /* 0x00000000ff207435 */ /* 0x000fe200000001ff */
[----:B------:R-:W-:Y:S01]  /*3440*/  @P4 IMAD.WIDE R44, R39, R44, c[0x0][0x160] ;  /* 0x00005800272c4625 */ /* 0x000fe200078e022c */
[C---:B------:R-:W-:Y:S01]  /*3450*/  @P3 IADD3 R39, R0.reuse, 0x56, RZ ;  /* 0x0000005600273810 */ /* 0x040fe20007ffe0ff */
[----:B------:R-:W0:Y:S01]  /*3460*/  @P3 S2R R50, SR_CTAID.X ;  /* 0x0000000000323919 */ /* 0x000e220000002500 */
[----:B------:R-:W-:Y:S01]  /*3470*/  @P3 MOV R38, RZ ;  /* 0x000000ff00263202 */ /* 0x000fe20000000f00 */
[----:B------:R-:W-:Y:S01]  /*3480*/  @P4 IMAD R34, R43, 0xe, R34 ;  /* 0x0000000e2b224824 */ /* 0x000fe200078e0222 */
[----:B------:R-:W-:Y:S01]  /*3490*/  @P3 IADD3 R41, R0, 0x65, RZ ;  /* 0x0000006500293810 */ /* 0x000fe20007ffe0ff */
[----:B------:R-:W1:Y:S01]  /*34a0*/  @P3 S2R R52, SR_CTAID.X ;  /* 0x0000000000343919 */ /* 0x000e620000002500 */
[----:B------:R-:W-:-:S02]  /*34b0*/  @P3 IMAD.MOV.U32 R40, RZ, RZ, RZ ;  /* 0x000000ffff283224 */ /* 0x000fc400078e00ff */
[----:B------:R-:W-:-:S04]  /*34c0*/  @P4 IMAD.WIDE R48, R34, R49, c[0x0][0x160] ;  /* 0x0000580022304625 */ /* 0x000fc800078e0231 */
[----:B------:R-:W-:Y:S01]  /*34d0*/  IMAD.MOV.U32 R31, RZ, RZ, RZ ;  /* 0x000000ffff1f7224 */ /* 0x000fe200078e00ff */
[----:B------:R2:W5:Y:S01]  /*34e0*/  @P4 LDG.E.CONSTANT R32, [R48.64] ;  /* 0x0000000430204981 */ /* 0x000562000c1e9900 */
[----:B------:R-:W-:Y:S01]  /*34f0*/  @P3 IMAD.HI R38, R39, -0x6e5d4c3b, R38 ;  /* 0x91a2b3c527263827 */ /* 0x000fe200078e0226 */
[----:B------:R-:W-:-:S03]  /*3500*/  @P3 IADD3 R43, R0, 0xa10, RZ ;  /* 0x00000a10002b3810 */ /* 0x000fc60007ffe0ff */
[----:B------:R-:W-:Y:S01]  /*3510*/  @P3 IMAD.HI R36, R41, -0x6e5d4c3b, R40 ;  /* 0x91a2b3c529243827 */ /* 0x000fe200078e0228 */
[----:B------:R3:W5:Y:S03]  /*3520*/  @P4 LDG.E.CONSTANT R31, [R44.64] ;  /* 0x000000042c1f4981 */ /* 0x000766000c1e9900 */
[----:B------:R-:W-:Y:S01]  /*3530*/  @P3 IMAD.MOV.U32 R42, RZ, RZ, RZ ;  /* 0x000000ffff2a3224 */ /* 0x000fe200078e00ff */
[----:B--2---:R-:W-:-:S03]  /*3540*/  @P3 SHF.R.U32.HI R49, RZ, 0x1f, R38 ;  /* 0x0000001fff313819 */ /* 0x004fc60000011626 */
[----:B------:R-:W-:Y:S01]  /*3550*/  @P3 IMAD.HI R34, R43, -0x6e5d4c3b, R42 ;  /* 0x91a2b3c52b223827 */ /* 0x000fe200078e022a */
[----:B------:R-:W-:Y:S02]  /*3560*/  @P3 LEA.HI.SX32 R38, R38, R49, 0x19 ;  /* 0x0000003126263211 */ /* 0x000fe400078fcaff */
[----:B---3--:R-:W-:Y:S02]  /*3570*/  @P3 SHF.R.U32.HI R45, RZ, 0x1f, R36 ;  /* 0x0000001fff2d3819 */ /* 0x008fe40000011624 */
[----:B------:R-:W-:Y:S02]  /*3580*/  @P3 IADD3 R43, R0, 0x1730, RZ ;  /* 0x00001730002b3810 */ /* 0x000fe40007ffe0ff */
[----:B------:R-:W-:Y:S01]  /*3590*/  @P3 LEA.HI.SX32 R45, R36, R45, 0x19 ;  /* 0x0000002d242d3211 */ /* 0x000fe200078fcaff */
[----:B------:R-:W-:Y:S01]  /*35a0*/  @P3 IMAD R39, R38, -0xe1, R39 ;  /* 0xffffff1f26273824 */ /* 0x000fe200078e0227 */
[----:B------:R-:W-:Y:S01]  /*35b0*/  @P3 MOV R38, RZ ;  /* 0x000000ff00263202 */ /* 0x000fe20000000f00 */
        /* <DEDUP_REMOVED lines=8> */
[----:B------:R-:W-:Y:S02]  /*3640*/  ISETP.GE.AND P4, PT, R35, 0x1, PT ;  /* 0x000000012300780c */ /* 0x000fe40003f86270 */
[----:B------:R-:W-:Y:S02]  /*3650*/  @P3 LEA.HI.SX32 R33, R34, R33, 0x19 ;  /* 0x0000002122213211 */ /* 0x000fe400078fcaff */
[----:B------:R-:W-:Y:S02]  /*3660*/  @P3 LEA.HI.SX32 R41, R42, R41, 0x19 ;  /* 0x000000292a293211 */ /* 0x000fe400078fcaff */
[----:B------:R-:W-:Y:S02]  /*3670*/  @P3 IADD3 R36, R52, -0xf, RZ ;  /* 0xfffffff134243810 */ /* 0x000fe40007ffe0ff */
[----:B------:R-:W-:Y:S02]  /*3680*/  @P3 SHF.R.U32.HI R43, RZ, 0x1f, R38 ;  /* 0x0000001fff2b3819 */ /* 0x000fe40000011626 */
[----:B------:R-:W-:-:S02]  /*3690*/  @P3 IADD3 R34, R50, -0xf, RZ ;  /* 0xfffffff132223810 */ /* 0x000fc40007ffe0ff */
[----:B------:R-:W-:Y:S01]  /*36a0*/  @P3 SHF.R.U32.HI R39, RZ, 0x1f, R40 ;  /* 0x0000001fff273819 */ /* 0x000fe20000011628 */
[----:B------:R-:W-:Y:S01]  /*36b0*/  @P3 IMAD R36, R41, 0xc4, R36 ;  /* 0x000000c429243824 */ /* 0x000fe200078e0224 */
[----:B------:R-:W-:Y:S01]  /*36c0*/  @P3 LEA.HI.SX32 R43, R38, R43, 0x1d ;  /* 0x0000002b262b3211 */ /* 0x000fe200078feaff */
[----:B------:R-:W-:Y:S01]  /*36d0*/  @P3 IMAD R34, R33, 0xc4, R34 ;  /* 0x000000c421223824 */ /* 0x000fe200078e0222 */
[----:B------:R-:W-:Y:S01]  /*36e0*/  @P3 LEA.HI.SX32 R39, R40, R39, 0x1d ;  /* 0x0000002728273211 */ /* 0x000fe200078feaff */
[----:B------:R-:W-:Y:S02]  /*36f0*/  @P3 IMAD.MOV.U32 R44, RZ, RZ, 0x4 ;  /* 0x00000004ff2c3424 */ /* 0x000fe400078e00ff */
[----:B------:R-:W-:Y:S01]  /*3700*/  @P3 IMAD R36, R43, 0xe, R36 ;  /* 0x0000000e2b243824 */ /* 0x000fe200078e0224 */
[----:B------:R-:W-:Y:S01]  /*3710*/  @P4 IADD3 R43, R0, 0x64, RZ ;  /* 0x00000064002b4810 */ /* 0x000fe20007ffe0ff */
[----:B------:R-:W-:Y:S02]  /*3720*/  @P3 IMAD R39, R39, 0xe, R34 ;  /* 0x0000000e27273824 */ /* 0x000fe400078e0222 */
[----:B------:R-:W-:-:S02]  /*3730*/  @P4 IMAD.MOV.U32 R42, RZ, RZ, RZ ;  /* 0x000000ffff2a4224 */ /* 0x000fc400078e00ff */
[----:B------:R-:W-:Y:S01]  /*3740*/  IMAD.MOV.U32 R33, RZ, RZ, RZ ;  /* 0x000000ffff217224 */ /* 0x000fe200078e00ff */
[----:B------:R-:W0:Y:S01]  /*3750*/  @P4 S2R R50, SR_CTAID.X ;  /* 0x0000000000324919 */ /* 0x000e220000002500 */
[----:B------:R-:W-:Y:S01]  /*3760*/  @P3 IMAD.WIDE R44, R39, R44, c[0x0][0x160] ;  /* 0x00005800272c3625 */ /* 0x000fe200078e022c */
[----:B------:R-:W-:Y:S02]  /*3770*/  @P4 IADD3 R39, R0, 0x55, RZ ;  /* 0x0000005500274810 */ /* 0x000fe40007ffe0ff */
[----:B------:R-:W1:Y:S01]  /*3780*/  @P4 S2R R52, SR_CTAID.X ;  /* 0x0000000000344919 */ /* 0x000e620000002500 */
[----:B------:R-:W-:Y:S01]  /*3790*/  @P4 IMAD.HI R42, R43, -0x6e5d4c3b, R42 ;  /* 0x91a2b3c52b2a4827 */ /* 0x000fe200078e022a */
[----:B------:R-:W-:Y:S02]  /*37a0*/  @P4 MOV R38, RZ ;  /* 0x000000ff00264202 */ /* 0x000fe40000000f00 */
[----:B------:R2:W5:Y:S03]  /*37b0*/  @P3 LDG.E.CONSTANT R33, [R44.64] ;  /* 0x000000042c213981 */ /* 0x000566000c1e9900 */
[----:B------:R-:W-:Y:S01]  /*37c0*/  @P4 IMAD.HI R38, R39, -0x6e5d4c3b, R38 ;  /* 0x91a2b3c527264827 */ /* 0x000fe200078e0226 */
[----:B------:R-:W-:-:S02]  /*37d0*/  @P3 MOV R49, 0x4 ;  /* 0x0000000400313802 */ /* 0x000fc40000000f00 */
[----:B------:R-:W-:Y:S02]  /*37e0*/  @P4 IADD3 R41, R0, 0xaf0, RZ ;  /* 0x00000af000294810 */ /* 0x000fe40007ffe0ff */
[----:B--2---:R-:W-:Y:S01]  /*37f0*/  @P4 SHF.R.U32.HI R45, RZ, 0x1f, R42 ;  /* 0x0000001fff2d4819 */ /* 0x004fe2000001162a */
[----:B------:R-:W-:-:S03]  /*3800*/  @P4 IMAD.MOV.U32 R40, RZ, RZ, RZ ;  /* 0x000000ffff284224 */ /* 0x000fc600078e00ff */
[----:B------:R-:W-:Y:S02]  /*3810*/  @P4 LEA.HI.SX32 R42, R42, R45, 0x19 ;  /* 0x0000002d2a2a4211 */ /* 0x000fe400078fcaff */
[----:B------:R-:W-:Y:S01]  /*3820*/  @P4 SHF.R.U32.HI R45, RZ, 0x1f, R38 ;  /* 0x0000001fff2d4819 */ /* 0x000fe20000011626 */
[----:B------:R-:W-:-:S03]  /*3830*/  @P3 IMAD.WIDE R48, R36, R49, c[0x0][0x160] ;  /* 0x0000580024303625 */ /* 0x000fc600078e0231 */
[----:B------:R-:W-:Y:S01]  /*3840*/  @P4 LEA.HI.SX32 R38, R38, R45, 0x19 ;  /* 0x0000002d26264211 */ /* 0x000fe200078fcaff */
[----:B------:R-:W-:Y:S01]  /*3850*/  @P4 IMAD.HI R36, R41, -0x6e5d4c3b, R40 ;  /* 0x91a2b3c529244827 */ /* 0x000fe200078e0228 */
[----:B------:R-:W-:Y:S01]  /*3860*/  @P4 IADD3 R41, R0, 0x1810, RZ ;  /* 0x0000181000294810 */ /* 0x000fe20007ffe0ff */
[----:B------:R-:W-:Y:S02]  /*3870*/  HFMA2.MMA R34, -RZ, RZ, 0, 0 ;  /* 0x00000000ff227435 */ /* 0x000fe400000001ff */
[----:B------:R-:W-:Y:S01]  /*3880*/  @P4 IMAD R43, R42, -0xe1, R43 ;  /* 0xffffff1f2a2b4824 */ /* 0x000fe200078e022b */
[----:B------:R-:W-:Y:S01]  /*3890*/  @P4 MOV R42, RZ ;  /* 0x000000ff002a4202 */ /* 0x000fe20000000f00 */
[----:B------:R-:W-:Y:S02]  /*38a0*/  @P4 IMAD R39, R38, -0xe1, R39 ;  /* 0xffffff1f26274824 */ /* 0x000fe400078e0227 */
[----:B------:R-:W-:-:S04]  /*38b0*/  @P4 IMAD.HI R40, R41, -0x6e5d4c3b, R40 ;  /* 0x91a2b3c529284827 */ /* 0x000fc800078e0228 */
[----:B------:R-:W-:Y:S01]  /*38c0*/  @P4 IMAD.MOV.U32 R38, RZ, RZ, RZ ;  /* 0x000000ffff264224 */ /* 0x000fe200078e00ff */
[----:B------:R-:W-:Y:S01]  /*38d0*/  @P4 SHF.R.U32.HI R41, RZ, 0x1f, R40 ;  /* 0x0000001fff294819 */ /* 0x000fe20000011628 */
[--C-:B0-----:R-:W-:Y:S01]  /*38e0*/  @P4 IMAD R50, R50, 0x1880, R35.reuse ;  /* 0x0000188032324824 */ /* 0x101fe200078e0223 */
[----:B------:R0:W5:Y:S01]  /*38f0*/  @P3 LDG.E.CONSTANT R34, [R48.64] ;  /* 0x0000000430223981 */ /* 0x000162000c1e9900 */
[----:B-1----:R-:W-:Y:S01]  /*3900*/  @P4 IMAD R52, R52, 0x1880, R35 ;  /* 0x0000188034344824 */ /* 0x002fe200078e0223 */
[----:B------:R-:W-:Y:S01]  /*3910*/  @P4 SHF.R.U32.HI R35, RZ, 0x1f, R36 ;  /* 0x0000001fff234819 */ /* 0x000fe20000011624 */
[----:B------:R-:W-:-:S04]  /*3920*/  @P4 IMAD.HI R38, R39, -0x77777777, R38 ;  /* 0x8888888927264827 */ /* 0x000fc800078e0226 */
[----:B------:R-:W-:Y:S01]  /*3930*/  @P4 IMAD.HI R42, R43, -0x77777777, R42 ;  /* 0x888888892b2a4827 */ /* 0x000fe200078e022a */
[----:B------:R-:W-:Y:S02]  /*3940*/  @P4 LEA.HI.SX32 R35, R36, R35, 0x19 ;  /* 0x0000002324234211 */ /* 0x000fe400078fcaff */
[----:B------:R-:W-:Y:S02]  /*3950*/  @P4 LEA.HI.SX32 R41, R40, R41, 0x19 ;  /* 0x0000002928294211 */ /* 0x000fe400078fcaff */
[----:B------:R-:W-:Y:S02]  /*3960*/  @P4 IADD3 R52, R52, -0xf, RZ ;  /* 0xfffffff134344810 */ /* 0x000fe40007ffe0ff */
[----:B------:R-:W-:Y:S02]  /*3970*/  @P4 SHF.R.U32.HI R43, RZ, 0x1f, R38 ;  /* 0x0000001fff2b4819 */ /* 0x000fe40000011626 */
[----:B------:R-:W-:Y:S02]  /*3980*/  ISETP.GE.AND P3, PT, R37, 0x1, PT ;  /* 0x000000012500780c */ /* 0x000fe40003f66270 */
[----:B------:R-:W-:-:S02]  /*3990*/  @P4 IADD3 R36, R50, -0xf, RZ ;  /* 0xfffffff132244810 */ /* 0x000fc40007ffe0ff */
[----:B------:R-:W-:Y:S02]  /*39a0*/  @P4 SHF.R.U32.HI R39, RZ, 0x1f, R42 ;  /* 0x0000001fff274819 */ /* 0x000fe4000001162a */
[----:B------:R-:W-:Y:S01]  /*39b0*/  @P4 LEA.HI.SX32 R43, R38, R43, 0x1d ;  /* 0x0000002b262b4211 */ /* 0x000fe200078feaff */
[----:B------:R-:W-:Y:S01]  /*39c0*/  @P4 IMAD R38, R41, 0xc4, R52 ;  /* 0x000000c429264824 */ /* 0x000fe200078e0234 */
[----:B------:R-:W-:Y:S01]  /*39d0*/  @P4 LEA.HI.SX32 R39, R42, R39, 0x1d ;  /* 0x000000272a274211 */ /* 0x000fe200078feaff */
[----:B------:R-:W-:Y:S01]  /*39e0*/  @P4 IMAD R36, R35, 0xc4, R36 ;  /* 0x000000c423244824 */ /* 0x000fe200078e0224 */
[----:B------:R-:W-:Y:S01]  /*39f0*/  @P4 MOV R42, 0x4 ;  /* 0x00000004002a4802 */ /* 0x000fe20000000f00 */
[----:B------:R-:W-:Y:S02]  /*3a00*/  @P4 IMAD.MOV.U32 R45, RZ, RZ, 0x4 ;  /* 0x00000004ff2d4424 */ /* 0x000fe400078e00ff */
[----:B------:R-:W-:Y:S02]  /*3a10*/  @P4 IMAD R38, R43, 0xe, R38 ;  /* 0x0000000e2b264824 */ /* 0x000fe400078e0226 */
[----:B------:R-:W-:Y:S01]  /*3a20*/  @P4 IMAD R39, R39, 0xe, R36 ;  /* 0x0000000e27274824 */ /* 0x000fe200078e0224 */
[----:B------:R-:W-:Y:S01]  /*3a30*/  HFMA2.MMA R35, -RZ, RZ, 0, 0 ;  /* 0x00000000ff237435 */ /* 0x000fe200000001ff */
[----:B------:R-:W-:Y:S01]  /*3a40*/  @P4 IMAD.WIDE R44, R38, R45, c[0x0][0x160] ;  /* 0x00005800262c4625 */ /* 0x000fe200078e022d */
[----:B------:R-:W1:Y:S01]  /*3a50*/  @P3 S2R R50, SR_CTAID.X ;  /* 0x0000000000323919 */ /* 0x000e620000002500 */
[----:B------:R-:W-:-:S02]  /*3a60*/  MOV R38, RZ ;  /* 0x000000ff00267202 */ /* 0x000fc40000000f00 */
[----:B------:R-:W-:Y:S01]  /*3a70*/  @P4 IMAD.WIDE R42, R39, R42, c[0x0][0x160] ;  /* 0x00005800272a4625 */ /* 0x000fe200078e022a */
[C---:B------:R-:W-:Y:S02]  /*3a80*/  @P3 IADD3 R41, R0.reuse, 0x54, RZ ;  /* 0x0000005400293810 */ /* 0x040fe40007ffe0ff */
[----:B------:R-:W-:Y:S01]  /*3a90*/  @P3 MOV R40, RZ ;  /* 0x000000ff00283202 */ /* 0x000fe20000000f00 */
[----:B------:R-:W-:Y:S01]  /*3aa0*/  IMAD.MOV.U32 R39, RZ, RZ, R0 ;  /* 0x000000ffff277224 */ /* 0x000fe200078e0000 */
[----:B------:R-:W2:Y:S03]  /*3ab0*/  @P3 S2R R54, SR_CTAID.X ;  /* 0x0000000000363919 */ /* 0x000ea60000002500 */
[C---:B------:R-:W-:Y:S01]  /*3ac0*/  IMAD.HI R68, R0.reuse, -0x77777777, R38 ;  /* 0x8888888900447827 */ /* 0x040fe200078e0226 */
[----:B------:R-:W-:Y:S01]  /*3ad0*/  @P3 IADD3 R39, R0, 0x63, RZ ;  /* 0x0000006300273810 */ /* 0x000fe20007ffe0ff */
[----:B------:R3:W5:Y:S02]  /*3ae0*/  @P4 LDG.E.CONSTANT R35, [R42.64] ;  /* 0x000000042a234981 */ /* 0x000764000c1e9900 */
[----:B------:R-:W-:-:S04]  /*3af0*/  @P3 IMAD.HI R40, R41, -0x6e5d4c3b, R40 ;  /* 0x91a2b3c529283827 */ /* 0x000fc800078e0228 */
[----:B------:R-:W-:Y:S01]  /*3b00*/  @P3 IMAD.MOV.U32 R38, RZ, RZ, RZ ;  /* 0x000000ffff263224 */ /* 0x000fe200078e00ff */
[----:B0-----:R-:W-:Y:S02]  /*3b10*/  @P3 SHF.R.U32.HI R49, RZ, 0x1f, R40 ;  /* 0x0000001fff313819 */ /* 0x001fe40000011628 */
[----:B---3--:R-:W-:Y:S01]  /*3b20*/  @P3 IADD3 R43, R0, 0xbd0, RZ ;  /* 0x00000bd0002b3810 */ /* 0x008fe20007ffe0ff */
[----:B------:R-:W-:Y:S01]  /*3b30*/  @P3 IMAD.HI R38, R39, -0x6e5d4c3b, R38 ;  /* 0x91a2b3c527263827 */ /* 0x000fe200078e0226 */
[----:B------:R-:W-:-:S03]  /*3b40*/  @P3 LEA.HI.SX32 R40, R40, R49, 0x19 ;  /* 0x0000003128283211 */ /* 0x000fc600078fcaff */
[----:B------:R-:W-:Y:S02]  /*3b50*/  @P3 IMAD.MOV.U32 R42, RZ, RZ, RZ ;  /* 0x000000ffff2a3224 */ /* 0x000fe400078e00ff */
[----:B------:R-:W-:Y:S02]  /*3b60*/  IMAD.MOV.U32 R36, RZ, RZ, RZ ;  /* 0x000000ffff247224 */ /* 0x000fe400078e00ff */
[----:B------:R-:W-:Y:S01]  /*3b70*/  @P3 IMAD.HI R42, R43, -0x6e5d4c3b, R42 ;  /* 0x91a2b3c52b2a3827 */ /* 0x000fe200078e022a */
[----:B------:R-:W-:-:S03]  /*3b80*/  @P3 SHF.R.U32.HI R43, RZ, 0x1f, R38 ;  /* 0x0000001fff2b3819 */ /* 0x000fc60000011626 */
[----:B------:R0:W5:Y:S01]  /*3b90*/  @P4 LDG.E.CONSTANT R36, [R44.64] ;  /* 0x000000042c244981 */ /* 0x000162000c1e9900 */
[----:B------:R-:W-:Y:S01]  /*3ba0*/  @P3 IMAD R41, R40, -0xe1, R41 ;  /* 0xffffff1f28293824 */ /* 0x000fe200078e0229 */
[----:B------:R-:W-:Y:S02]  /*3bb0*/  @P3 LEA.HI.SX32 R38, R38, R43, 0x19 ;  /* 0x0000002b26263211 */ /* 0x000fe400078fcaff */
[----:B------:R-:W-:Y:S01]  /*3bc0*/  @P3 MOV R40, RZ ;  /* 0x000000ff00283202 */ /* 0x000fe20000000f00 */
[----:B-1----:R-:W-:Y:S01]  /*3bd0*/  @P3 IMAD R50, R50, 0x1880, R37 ;  /* 0x0000188032323824 */ /* 0x002fe200078e0225 */
[----:B------:R-:W-:Y:S02]  /*3be0*/  @P3 SHF.R.U32.HI R43, RZ, 0x1f, R42 ;  /* 0x0000001fff2b3819 */ /* 0x000fe4000001162a */
[----:B0-----:R-:W-:Y:S02]  /*3bf0*/  @P3 IADD3 R45, R0, 0x18f0, RZ ;  /* 0x000018f0002d3810 */ /* 0x001fe40007ffe0ff */
[----:B------:R-:W-:Y:S01]  /*3c00*/  @P3 MOV R44, RZ ;  /* 0x000000ff002c3202 */ /* 0x000fe20000000f00 */
[----:B------:R-:W-:-:S02]  /*3c10*/  @P3 IMAD R39, R38, -0xe1, R39 ;  /* 0xffffff1f26273824 */ /* 0x000fc400078e0227 */
[----:B------:R-:W-:Y:S01]  /*3c20*/  @P3 IMAD.HI R41, R41, -0x77777777, R40 ;  /* 0x8888888929293827 */ /* 0x000fe200078e0228 */
[----:B------:R-:W-:-:S03]  /*3c30*/  @P3 LEA.HI.SX32 R43, R42, R43, 0x19 ;  /* 0x0000002b2a2b3211 */ /* 0x000fc600078fcaff */
[----:B------:R-:W-:Y:S01]  /*3c40*/  @P3 IMAD.HI R44, R45, -0x6e5d4c3b, R44 ;  /* 0x91a2b3c52d2c3827 */ /* 0x000fe200078e022c */
[----:B------:R-:W-:-:S03]  /*3c50*/  @P3 IADD3 R50, R50, -0xf, RZ ;  /* 0xfffffff132323810 */ /* 0x000fc60007ffe0ff */
[----:B------:R-:W-:Y:S01]  /*3c60*/  @P3 IMAD.MOV.U32 R38, RZ, RZ, RZ ;  /* 0x000000ffff263224 */ /* 0x000fe200078e00ff */
[----:B------:R-:W-:Y:S01]  /*3c70*/  @P3 SHF.R.U32.HI R42, RZ, 0x1f, R41 ;  /* 0x0000001fff2a3819 */ /* 0x000fe20000011629 */
[----:B--2---:R-:W-:Y:S01]  /*3c80*/  @P3 IMAD R54, R54, 0x1880, R37 ;  /* 0x0000188036363824 */ /* 0x004fe200078e0225 */
[----:B------:R-:W-:Y:S01]  /*3c90*/  @P3 SHF.R.U32.HI R37, RZ, 0x1f, R44 ;  /* 0x0000001fff253819 */ /* 0x000fe2000001162c */
[----:B------:R-:W-:Y:S01]  /*3ca0*/  @P3 IMAD.HI R38, R39, -0x77777777, R38 ;  /* 0x8888888927263827 */ /* 0x000fe200078e0226 */
[----:B------:R-:W-:Y:S02]  /*3cb0*/  @P3 LEA.HI.SX32 R41, R41, R42, 0x1d ;  /* 0x0000002a29293211 */ /* 0x000fe400078feaff */
[----:B------:R-:W-:Y:S01]  /*3cc0*/  @P3 LEA.HI.SX32 R44, R44, R37, 0x19 ;  /* 0x000000252c2c3211 */ /* 0x000fe200078fcaff */
[----:B------:R-:W-:Y:S01]  /*3cd0*/  @P3 IMAD R40, R43, 0xc4, R50 ;  /* 0x000000c42b283824 */ /* 0x000fe200078e0232 */
[----:B------:R-:W-:Y:S01]  /*3ce0*/  IADD3 R43, R0, 0xc2, RZ ;  /* 0x000000c2002b7810 */ /* 0x000fe20007ffe0ff */
[----:B------:R-:W-:Y:S01]  /*3cf0*/  IMAD.MOV.U32 R42, RZ, RZ, RZ ;  /* 0x000000ffff2a7224 */ /* 0x000fe200078e00ff */
[----:B------:R-:W-:-:S02]  /*3d00*/  @P3 SHF.R.U32.HI R37, RZ, 0x1f, R38 ;  /* 0x0000001fff253819 */ /* 0x000fc40000011626 */
[----:B------:R-:W-:Y:S01]  /*3d10*/  @P3 IADD3 R39, R54, -0xf, RZ ;  /* 0xfffffff136273810 */ /* 0x000fe20007ffe0ff */
[----:B------:R-:W-:Y:S01]  /*3d20*/  IMAD.HI R42, R43, -0x6e5d4c3b, R42 ;  /* 0x91a2b3c52b2a7827 */ /* 0x000fe200078e022a */
[----:B------:R-:W-:Y:S01]  /*3d30*/  @P3 LEA.HI.SX32 R37, R38, R37, 0x1d ;  /* 0x0000002526253211 */ /* 0x000fe200078feaff */
[----:B------:R-:W-:Y:S02]  /*3d40*/  HFMA2.MMA R52, -RZ, RZ, 0, 0 ;  /* 0x00000000ff347435 */ /* 0x000fe400000001ff */
[----:B------:R-:W-:Y:S01]  /*3d50*/  @P3 IMAD R44, R44, 0xc4, R39 ;  /* 0x000000c42c2c3824 */ /* 0x000fe200078e0227 */
[----:B------:R-:W-:Y:S01]  /*3d60*/  SHF.R.U32.HI R39, RZ, 0x1f, R68 ;  /* 0x0000001fff277819 */ /* 0x000fe20000011644 */
[----:B------:R-:W-:Y:S01]  /*3d70*/  @P3 IMAD R40, R37, 0xe, R40 ;  /* 0x0000000e25283824 */ /* 0x000fe200078e0228 */
[----:B------:R-:W-:Y:S01]  /*3d80*/  SHF.R.U32.HI R49, RZ, 0x1f, R42 ;  /* 0x0000001fff317819 */ /* 0x000fe2000001162a */
[----:B------:R-:W-:Y:S01]  /*3d90*/  HFMA2.MMA R37, -RZ, RZ, 0, 0 ;  /* 0x00000000ff257435 */ /* 0x000fe200000001ff */
[----:B------:R-:W-:Y:S01]  /*3da0*/  ISETP.GE.AND P4, PT, R46, 0x1, PT ;  /* 0x000000012e00780c */ /* 0x000fe20003f86270 */
[----:B------:R-:W-:Y:S01]  /*3db0*/  @P3 IMAD.MOV.U32 R45, RZ, RZ, 0x4 ;  /* 0x00000004ff2d3424 */ /* 0x000fe200078e00ff */
[----:B------:R-:W-:Y:S01]  /*3dc0*/  @P3 MOV R50, 0x4 ;  /* 0x0000000400323802 */ /* 0x000fe20000000f00 */
[----:B------:R-:W-:Y:S01]  /*3dd0*/  @P3 IMAD R41, R41, 0xe, R44 ;  /* 0x0000000e29293824 */ /* 0x000fe200078e022c */
[----:B------:R-:W-:Y:S01]  /*3de0*/  LEA.HI.SX32 R68, R68, R39, 0x1d ;  /* 0x0000002744447211 */ /* 0x000fe200078feaff */
[----:B------:R-:W-:Y:S01]  /*3df0*/  IMAD.MOV.U32 R38, RZ, RZ, RZ ;  /* 0x000000ffff267224 */ /* 0x000fe200078e00ff */
[----:B------:R-:W-:Y:S01]  /*3e00*/  IADD3 R53, R0, 0xc4, RZ ;  /* 0x000000c400357810 */ /* 0x000fe20007ffe0ff */
[----:B------:R-:W-:Y:S01]  /*3e10*/  @P3 IMAD.WIDE R44, R40, R45, c[0x0][0x160] ;  /* 0x00005800282c3625 */ /* 0x000fe200078e022d */
[----:B------:R-:W-:-:S03]  /*3e20*/  LEA.HI.SX32 R42, R42, R49, 0x19 ;  /* 0x000000312a2a7211 */ /* 0x000fc600078fcaff */
[----:B------:R-:W-:Y:S01]  /*3e30*/  @P3 IMAD.WIDE R40, R41, R50, c[0x0][0x160] ;  /* 0x0000580029283625 */ /* 0x000fe200078e0232 */
[----:B------:R0:W5:Y:S03]  /*3e40*/  @P3 LDG.E.CONSTANT R37, [R44.64] ;  /* 0x000000042c253981 */ /* 0x000166000c1e9900 */
[----:B------:R-:W-:Y:S01]  /*3e50*/  IMAD R63, R68, -0xf, R0 ;  /* 0xfffffff1443f7824 */ /* 0x000fe200078e0200 */
[----:B------:R-:W1:Y:S01]  /*3e60*/  @P2 S2R R50, SR_CTAID.X ;  /* 0x0000000000322919 */ /* 0x000e620000002500 */
[----:B------:R-:W-:-:S03]  /*3e70*/  IMAD.HI R48, R53, -0x6e5d4c3b, R52 ;  /* 0x91a2b3c535307827 */ /* 0x000fc600078e0234 */
[----:B------:R-:W2:Y:S01]  /*3e80*/  @P2 S2R R52, SR_CTAID.X ;  /* 0x0000000000342919 */ /* 0x000ea20000002500 */
[----:B------:R-:W-:-:S03]  /*3e90*/  IMAD R43, R42, -0xe1, R43 ;  /* 0xffffff1f2a2b7824 */ /* 0x000fc600078e022b */
[----:B------:R-:W3:Y:S04]  /*3ea0*/  @P2 S2R R42, SR_CTAID.X ;  /* 0x00000000002a2919 */ /* 0x000ee80000002500 */
[----:B------:R4:W5:Y:S01]  /*3eb0*/  @P3 LDG.E.CONSTANT R38, [R40.64] ;  /* 0x0000000428263981 */ /* 0x000962000c1e9900 */
[----:B------:R-:W-:-:S03]  /*3ec0*/  ISETP.GE.AND P3, PT, R63, 0x1, PT ;  /* 0x000000013f00780c */ /* 0x000fc60003f66270 */
[----:B------:R-:W1:Y:S01]  /*3ed0*/  @P1 S2R R57, SR_CTAID.X ;  /* 0x0000000000391919 */ /* 0x000e620000002500 */
[----:B------:R-:W-:-:S03]  /*3ee0*/  HFMA2.MMA R54, -RZ, RZ, 0, 0 ;  /* 0x00000000ff367435 */ /* 0x000fc600000001ff */
[----:B------:R-:W1:Y:S01]  /*3ef0*/  @P4 S2R R51, SR_CTAID.X ;  /* 0x0000000000334919 */ /* 0x000e620000002500 */
[----:B------:R-:W-:-:S03]  /*3f00*/  IADD3 R55, R68, 0xe, RZ ;  /* 0x0000000e44377810 */ /* 0x000fc60007ffe0ff */
[----:B------:R-:W2:Y:S04]  /*3f10*/  @P1 S2R R65, SR_CTAID.X ;  /* 0x0000000000411919 */ /* 0x000ea80000002500 */
[----:B------:R-:W2:Y:S01]  /*3f20*/  @P1 S2R R69, SR_CTAID.X ;  /* 0x0000000000451919 */ /* 0x000ea20000002500 */
[----:B----4-:R-:W-:Y:S01]  /*3f30*/  @P3 IADD3 R41, R0, 0x690, RZ ;  /* 0x0000069000293810 */ /* 0x010fe20007ffe0ff */
[----:B------:R-:W-:Y:S01]  /*3f40*/  IMAD.HI R61, R55, -0x77777777, R54 ;  /* 0x88888889373d7827 */ /* 0x000fe200078e0236 */
[----:B------:R-:W-:Y:S02]  /*3f50*/  @P3 MOV R40, RZ ;  /* 0x000000ff00283202 */ /* 0x000fe40000000f00 */
[----:B------:R-:W-:Y:S01]  /*3f60*/  SHF.R.U32.HI R39, RZ, 0x1f, R48 ;  /* 0x0000001fff277819 */ /* 0x000fe20000011630 */
[----:B0-----:R-:W-:Y:S01]  /*3f70*/  IMAD.MOV.U32 R44, RZ, RZ, RZ ;  /* 0x000000ffff2c7224 */ /* 0x001fe200078e00ff */
[----:B------:R-:W-:Y:S01]  /*3f80*/  IADD3 R45, R68, 0xd, RZ ;  /* 0x0000000d442d7810 */ /* 0x000fe20007ffe0ff */
[----:B------:R-:W-:Y:S01]  /*3f90*/  @P3 IMAD.HI R59, R41, -0x6e5d4c3b, R40 ;  /* 0x91a2b3c5293b3827 */ /* 0x000fe200078e0228 */
[----:B------:R-:W-:-:S02]  /*3fa0*/  LEA.HI.SX32 R39, R48, R39, 0x19 ;  /* 0x0000002730277211 */ /* 0x000fc400078fcaff */
[----:B------:R-:W-:Y:S01]  /*3fb0*/  SHF.R.U32.HI R40, RZ, 0x1f, R61 ;  /* 0x0000001fff287819 */ /* 0x000fe2000001163d */
[----:B------:R-:W-:Y:S01]  /*3fc0*/  IMAD.HI R60, R45, -0x77777777, R44 ;  /* 0x888888892d3c7827 */ /* 0x000fe200078e022c */
[----:B------:R-:W-:Y:S02]  /*3fd0*/  @P1 IADD3 R41, R0, 0x150, RZ ;  /* 0x0000015000291810 */ /* 0x000fe40007ffe0ff */
[----:B------:R-:W-:Y:S01]  /*3fe0*/  LEA.HI.SX32 R61, R61, R40, 0x1d ;  /* 0x000000283d3d7211 */ /* 0x000fe200078feaff */
[--C-:B---3--:R-:W-:Y:S02]  /*3ff0*/  @P2 IMAD R81, R42, 0x1880, R47.reuse ;  /* 0x000018802a512824 */ /* 0x108fe400078e022f */
[--C-:B-1----:R-:W-:Y:S02]  /*4000*/  @P2 IMAD R75, R50, 0x1880, R47.reuse ;  /* 0x00001880324b2824 */ /* 0x102fe400078e022f */
[----:B--2---:R-:W-:Y:S01]  /*4010*/  @P2 IMAD R54, R52, 0x1880, R47 ;  /* 0x0000188034362824 */ /* 0x004fe200078e022f */
[----:B------:R-:W-:Y:S01]  /*4020*/  @P5 MOV R56, RZ ;  /* 0x000000ff00385202 */ /* 0x000fe20000000f00 */
[----:B------:R-:W-:Y:S01]  /*4030*/  IMAD R53, R39, -0xe1, R53 ;  /* 0xffffff1f27357824 */ /* 0x000fe200078e0235 */
[----:B------:R-:W-:Y:S01]  /*4040*/  SHF.R.U32.HI R39, RZ, 0x1f, R60 ;  /* 0x0000001fff277819 */ /* 0x000fe2000001163c */
[----:B------:R-:W-:Y:S01]  /*4050*/  @P1 IMAD R47, R57, 0x1880, R62 ;  /* 0x00001880392f1824 */ /* 0x000fe200078e023e */
[C---:B------:R-:W-:Y:S01]  /*4060*/  @P5 IADD3 R57, R0.reuse, 0x5b0, RZ ;  /* 0x000005b000395810 */ /* 0x040fe20007ffe0ff */
[----:B------:R-:W-:Y:S01]  /*4070*/  @P1 IMAD.MOV.U32 R40, RZ, RZ, RZ ;  /* 0x000000ffff281224 */ /* 0x000fe200078e00ff */
[----:B------:R-:W-:Y:S01]  /*4080*/  @P2 MOV R50, RZ ;  /* 0x000000ff00322202 */ /* 0x000fe20000000f00 */
[----:B------:R-:W-:Y:S01]  /*4090*/  @P4 IMAD R64, R51, 0x1880, R46 ;  /* 0x0000188033404824 */ /* 0x000fe200078e022e */
[----:B------:R-:W-:Y:S01]  /*40a0*/  @P2 IADD3 R51, R0, 0x70, RZ ;  /* 0x0000007000332810 */ /* 0x000fe20007ffe0ff */
[----:B------:R-:W-:Y:S01]  /*40b0*/  @P1 IMAD.HI R80, R41, -0x6e5d4c3b, R40 ;  /* 0x91a2b3c529501827 */ /* 0x000fe200078e0228 */
[----:B------:R-:W-:-:S02]  /*40c0*/  LEA.HI.SX32 R60, R60, R39, 0x1d ;  /* 0x000000273c3c7211 */ /* 0x000fc400078feaff */
[----:B------:R-:W-:Y:S01]  /*40d0*/  @P6 IADD3 R41, R0, 0x770, RZ ;  /* 0x0000077000296810 */ /* 0x000fe20007ffe0ff */
[----:B------:R-:W-:-:S04]  /*40e0*/  @P5 IMAD.HI R39, R57, -0x6e5d4c3b, R56 ;  /* 0x91a2b3c539275827 */ /* 0x000fc800078e0238 */
[----:B------:R-:W-:Y:S02]  /*40f0*/  @P6 IMAD.MOV.U32 R40, RZ, RZ, RZ ;  /* 0x000000ffff286224 */ /* 0x000fe400078e00ff */
[----:B------:R-:W-:Y:S02]  /*4100*/  @P1 IMAD R82, R65, 0x1880, R62 ;  /* 0x0000188041521824 */ /* 0x000fe400078e023e */
[----:B------:R-:W-:Y:S01]  /*4110*/  @P2 IMAD.HI R77, R51, -0x77777777, R50 ;  /* 0x88888889334d2827 */ /* 0x000fe200078e0232 */
[C---:B------:R-:W-:Y:S01]  /*4120*/  @P2 IADD3 R51, R0.reuse, 0xd90, RZ ;  /* 0x00000d9000332810 */ /* 0x040fe20007ffe0ff */
[----:B------:R-:W0:Y:S02]  /*4130*/  @P5 S2R R65, SR_CTAID.X ;  /* 0x0000000000415919 */ /* 0x000e240000002500 */
[----:B------:R-:W-:Y:S01]  /*4140*/  @P1 IMAD R62, R69, 0x1880, R62 ;  /* 0x00001880453e1824 */ /* 0x000fe200078e023e */
[----:B------:R-:W-:Y:S01]  /*4150*/  @P5 SHF.R.U32.HI R52, RZ, 0x1f, R39 ;  /* 0x0000001fff345819 */ /* 0x000fe20000011627 */
[----:B------:R-:W1:Y:S01]  /*4160*/  @P6 S2R R69, SR_CTAID.X ;  /* 0x0000000000456919 */ /* 0x000e620000002500 */
[----:B------:R-:W-:Y:S01]  /*4170*/  @P6 IMAD.HI R42, R41, -0x6e5d4c3b, R40 ;  /* 0x91a2b3c5292a6827 */ /* 0x000fe200078e0228 */
[----:B------:R-:W-:-:S02]  /*4180*/  @P6 IADD3 R41, R0, 0x1490, RZ ;  /* 0x0000149000296810 */ /* 0x000fc40007ffe0ff */
[C---:B------:R-:W-:Y:S01]  /*4190*/  @P3 IADD3 R49, R0.reuse, 0x13b0, RZ ;  /* 0x000013b000313810 */ /* 0x040fe20007ffe0ff */
[----:B------:R-:W-:Y:S01]  /*41a0*/  @P2 IMAD.HI R83, R51, -0x6e5d4c3b, R50 ;  /* 0x91a2b3c533532827 */ /* 0x000fe200078e0232 */
[C---:B------:R-:W-:Y:S02]  /*41b0*/  @P5 IADD3 R51, R0.reuse, 0x12d0, RZ ;  /* 0x000012d000335810 */ /* 0x040fe40007ffe0ff */
[----:B------:R-:W-:Y:S01]  /*41c0*/  @P5 LEA.HI.SX32 R52, R39, R52, 0x19 ;  /* 0x0000003427345211 */ /* 0x000fe200078fcaff */
[----:B------:R-:W-:Y:S01]  /*41d0*/  @P3 IMAD.MOV.U32 R48, RZ, RZ, RZ ;  /* 0x000000ffff303224 */ /* 0x000fe200078e00ff */
[----:B------:R-:W-:Y:S01]  /*41e0*/  @P6 SHF.R.U32.HI R39, RZ, 0x1f, R42 ;  /* 0x0000001fff276819 */ /* 0x000fe2000001162a */
[----:B------:R-:W-:Y:S01]  /*41f0*/  @P5 IMAD.MOV.U32 R50, RZ, RZ, RZ ;  /* 0x000000ffff325224 */ /* 0x000fe200078e00ff */
[----:B------:R-:W-:Y:S01]  /*4200*/  @P5 IADD3 R73, R0, 0x6a, RZ ;  /* 0x0000006a00495810 */ /* 0x000fe20007ffe0ff */
[----:B------:R-:W-:Y:S01]  /*4210*/  @P6 IMAD.HI R44, R41, -0x6e5d4c3b, R40 ;  /* 0x91a2b3c5292c6827 */ /* 0x000fe200078e0228 */
[----:B------:R-:W-:-:S02]  /*4220*/  @P5 MOV R72, RZ ;  /* 0x000000ff00485202 */ /* 0x000fc40000000f00 */
[----:B------:R-:W-:Y:S01]  /*4230*/  @P6 IADD3 R41, R0, 0x59, RZ ;  /* 0x0000005900296810 */ /* 0x000fe20007ffe0ff */
[----:B------:R-:W-:Y:S01]  /*4240*/  @P3 IMAD.HI R48, R49, -0x6e5d4c3b, R48 ;  /* 0x91a2b3c531303827 */ /* 0x000fe200078e0230 */
[----:B------:R-:W-:-:S03]  /*4250*/  @P6 LEA.HI.SX32 R42, R42, R39, 0x19 ;  /* 0x000000272a2a6211 */ /* 0x000fc600078fcaff */
[----:B------:R-:W-:Y:S01]  /*4260*/  @P5 IMAD.HI R49, R51, -0x6e5d4c3b, R50 ;  /* 0x91a2b3c533315827 */ /* 0x000fe200078e0232 */
[C---:B------:R-:W-:Y:S01]  /*4270*/  @P5 IADD3 R51, R0.reuse, 0x5b, RZ ;  /* 0x0000005b00335810 */ /* 0x040fe20007ffe0ff */
[----:B------:R-:W2:Y:S02]  /*4280*/  @P6 S2R R39, SR_CTAID.X ;  /* 0x0000000000276919 */ /* 0x000ea40000002500 */
[----:B------:R-:W-:Y:S01]  /*4290*/  @P5 IMAD.HI R72, R73, -0x6e5d4c3b, R72 ;  /* 0x91a2b3c549485827 */ /* 0x000fe200078e0248 */
[C---:B------:R-:W-:Y:S02]  /*42a0*/  @P1 IADD3 R71, R0.reuse, 0xe70, RZ ;  /* 0x00000e7000471810 */ /* 0x040fe40007ffe0ff */
[----:B------:R-:W-:Y:S01]  /*42b0*/  @P1 MOV R70, RZ ;  /* 0x000000ff00461202 */ /* 0x000fe20000000f00 */
[----:B------:R-:W-:Y:S01]  /*42c0*/  @P6 IMAD.HI R58, R41, -0x6e5d4c3b, R40 ;  /* 0x91a2b3c5293a6827 */ /* 0x000fe200078e0228 */
[----:B------:R-:W-:Y:S02]  /*42d0*/  @P6 IADD3 R57, R0, 0x68, RZ ;  /* 0x0000006800396810 */ /* 0x000fe40007ffe0ff */
[----:B------:R-:W-:Y:S01]  /*42e0*/  @P5 SHF.R.U32.HI R40, RZ, 0x1f, R49 ;  /* 0x0000001fff285819 */ /* 0x000fe20000011631 */
[----:B------:R-:W-:Y:S01]  /*42f0*/  @P6 IMAD.MOV.U32 R56, RZ, RZ, RZ ;  /* 0x000000ffff386224 */ /* 0x000fe200078e00ff */
[----:B------:R-:W-:Y:S01]  /*4300*/  @P5 SHF.R.U32.HI R79, RZ, 0x1f, R72 ;  /* 0x0000001fff4f5819 */ /* 0x000fe20000011648 */
[----:B------:R-:W-:Y:S01]  /*4310*/  @P5 IMAD.HI R50, R51, -0x6e5d4c3b, R50 ;  /* 0x91a2b3c533325827 */ /* 0x000fe200078e0232 */
[----:B------:R-:W-:-:S02]  /*4320*/  @P5 LEA.HI.SX32 R40, R49, R40, 0x19 ;  /* 0x0000002831285211 */ /* 0x000fc400078fcaff */
[----:B------:R-:W-:Y:S01]  /*4330*/  @P6 SHF.R.U32.HI R49, RZ, 0x1f, R58 ;  /* 0x0000001fff316819 */ /* 0x000fe2000001163a */
[----:B------:R-:W-:Y:S01]  /*4340*/  @P1 IMAD.HI R70, R71, -0x6e5d4c3b, R70 ;  /* 0x91a2b3c547461827 */ /* 0x000fe200078e0246 */
[----:B------:R-:W-:Y:S01]  /*4350*/  @P5 LEA.HI.SX32 R72, R72, R79, 0x19 ;  /* 0x0000004f48485211 */ /* 0x000fe200078fcaff */
[----:B------:R-:W3:Y:S02]  /*4360*/  @P5 S2R R71, SR_CTAID.X ;  /* 0x0000000000475919 */ /* 0x000ee40000002500 */
[----:B------:R-:W-:Y:S01]  /*4370*/  @P6 IMAD.HI R56, R57, -0x6e5d4c3b, R56 ;  /* 0x91a2b3c539386827 */ /* 0x000fe200078e0238 */
[----:B------:R-:W-:Y:S02]  /*4380*/  @P5 SHF.R.U32.HI R79, RZ, 0x1f, R50 ;  /* 0x0000001fff4f5819 */ /* 0x000fe40000011632 */
[----:B------:R-:W-:Y:S01]  /*4390*/  @P6 LEA.HI.SX32 R49, R58, R49, 0x19 ;  /* 0x000000313a316211 */ /* 0x000fe200078fcaff */
[----:B-1----:R-:W-:Y:S01]  /*43a0*/  @P6 IMAD R66, R69, 0x1880, R74 ;  /* 0x0000188045426824 */ /* 0x002fe200078e024a */
[----:B------:R-:W-:Y:S01]  /*43b0*/  @P6 SHF.R.U32.HI R85, RZ, 0x1f, R56 ;  /* 0x0000001fff556819 */ /* 0x000fe20000011638 */
[----:B0-----:R-:W-:Y:S01]  /*43c0*/  @P5 IMAD R58, R65, 0x1880, R90 ;  /* 0x00001880413a5824 */ /* 0x001fe200078e025a */
[----:B------:R-:W-:-:S02]  /*43d0*/  @P6 SHF.R.U32.HI R69, RZ, 0x1f, R44 ;  /* 0x0000001fff456819 */ /* 0x000fc4000001162c */
[----:B------:R-:W-:Y:S02]  /*43e0*/  @P5 LEA.HI.SX32 R50, R50, R79, 0x19 ;  /* 0x0000004f32325211 */ /* 0x000fe400078fcaff */
[----:B------:R-:W-:Y:S02]  /*43f0*/  @P6 LEA.HI.SX32 R56, R56, R85, 0x19 ;  /* 0x0000005538386211 */ /* 0x000fe400078fcaff */
[----:B------:R-:W-:Y:S01]  /*4400*/  @P6 LEA.HI.SX32 R44, R44, R69, 0x19 ;  /* 0x000000452c2c6211 */ /* 0x000fe200078fcaff */
[----:B------:R-:W-:Y:S01]  /*4410*/  @P5 IMAD R51, R50, -0xe1, R51 ;  /* 0xffffff1f32335824 */ /* 0x000fe200078e0233 */
[----:B------:R-:W-:Y:S02]  /*4420*/  @P5 IADD3 R69, R58, -0xf, RZ ;  /* 0xfffffff13a455810 */ /* 0x000fe40007ffe0ff */
[----:B------:R-:W-:Y:S01]  /*4430*/  @P5 MOV R50, RZ ;  /* 0x000000ff00325202 */ /* 0x000fe20000000f00 */
[----:B------:R-:W-:Y:S01]  /*4440*/  @P6 IMAD R57, R56, -0xe1, R57 ;  /* 0xffffff1f38396824 */ /* 0x000fe200078e0239 */
[----:B------:R-:W-:Y:S01]  /*4450*/  @P6 IADD3 R65, R66, -0xf, RZ ;  /* 0xfffffff142416810 */ /* 0x000fe20007ffe0ff */
[----:B------:R-:W-:-:S02]  /*4460*/  @P5 IMAD R58, R40, 0xc4, R69 ;  /* 0x000000c4283a5824 */ /* 0x000fc400078e0245 */
[----:B------:R-:W-:Y:S02]  /*4470*/  @P6 IMAD R41, R49, -0xe1, R41 ;  /* 0xffffff1f31296824 */ /* 0x000fe400078e0229 */
[----:B------:R-:W-:Y:S02]  /*4480*/  @P6 IMAD.MOV.U32 R56, RZ, RZ, RZ ;  /* 0x000000ffff386224 */ /* 0x000fe400078e00ff */
[----:B--2---:R-:W-:Y:S02]  /*4490*/  @P6 IMAD R49, R39, 0x1880, R74 ;  /* 0x0000188027316824 */ /* 0x004fe400078e024a */
[----:B------:R-:W-:Y:S02]  /*44a0*/  @P6 IMAD.MOV.U32 R40, RZ, RZ, RZ ;  /* 0x000000ffff286224 */ /* 0x000fe400078e00ff */
[----:B------:R-:W-:-:S04]  /*44b0*/  @P5 IMAD.HI R50, R51, -0x77777777, R50 ;  /* 0x8888888933325827 */ /* 0x000fc800078e0232 */
[----:B------:R-:W-:Y:S01]  /*44c0*/  @P5 IMAD R73, R72, -0xe1, R73 ;  /* 0xffffff1f48495824 */ /* 0x000fe200078e0249 */
[----:B------:R-:W-:Y:S01]  /*44d0*/  @P5 MOV R72, RZ ;  /* 0x000000ff00485202 */ /* 0x000fe20000000f00 */
[----:B------:R-:W-:-:S04]  /*44e0*/  @P6 IMAD.HI R56, R57, -0x77777777, R56 ;  /* 0x8888888939386827 */ /* 0x000fc800078e0238 */
[----:B------:R-:W-:Y:S01]  /*44f0*/  @P6 IMAD R42, R42, 0xc4, R65 ;  /* 0x000000c42a2a6824 */ /* 0x000fe200078e0241 */
[----:B------:R-:W-:Y:S01]  /*4500*/  @P6 IADD3 R65, R49, -0xf, RZ ;  /* 0xfffffff131416810 */ /* 0x000fe20007ffe0ff */
[----:B------:R-:W-:Y:S01]  /*4510*/  @P6 IMAD.HI R40, R41, -0x77777777, R40 ;  /* 0x8888888929286827 */ /* 0x000fe200078e0228 */
[----:B------:R-:W-:Y:S02]  /*4520*/  @P5 SHF.R.U32.HI R49, RZ, 0x1f, R50 ;  /* 0x0000001fff315819 */ /* 0x000fe40000011632 */
[----:B------:R-:W-:Y:S01]  /*4530*/  @P6 SHF.R.U32.HI R41, RZ, 0x1f, R56 ;  /* 0x0000001fff296819 */ /* 0x000fe20000011638 */
[----:B---3--:R-:W-:Y:S01]  /*4540*/  @P5 IMAD R71, R71, 0x1880, R90 ;  /* 0x0000188047475824 */ /* 0x008fe200078e025a */
[----:B------:R-:W-:Y:S01]  /*4550*/  @P6 SHF.R.U32.HI R57, RZ, 0x1f, R40 ;  /* 0x0000001fff396819 */ /* 0x000fe20000011628 */
[----:B------:R-:W-:Y:S01]  /*4560*/  @P5 IMAD.HI R72, R73, -0x77777777, R72 ;  /* 0x8888888949485827 */ /* 0x000fe200078e0248 */
[----:B------:R-:W-:Y:S02]  /*4570*/  @P5 LEA.HI.SX32 R51, R50, R49, 0x1d ;  /* 0x0000003132335211 */ /* 0x000fe400078feaff */
[----:B------:R-:W-:Y:S01]  /*4580*/  @P6 LEA.HI.SX32 R49, R56, R41, 0x1d ;  /* 0x0000002938316211 */ /* 0x000fe200078feaff */
[----:B------:R-:W-:Y:S01]  /*4590*/  @P6 IMAD R44, R44, 0xc4, R65 ;  /* 0x000000c42c2c6824 */ /* 0x000fe200078e0241 */
[----:B------:R-:W-:Y:S01]  /*45a0*/  @P6 LEA.HI.SX32 R57, R40, R57, 0x1d ;  /* 0x0000003928396211 */ /* 0x000fe200078feaff */
[----:B------:R-:W-:Y:S01]  /*45b0*/  @P5 IMAD R40, R51, 0xe, R58 ;  /* 0x0000000e33285824 */ /* 0x000fe200078e023a */
[----:B------:R-:W-:Y:S01]  /*45c0*/  @P5 IADD3 R71, R71, -0xf, RZ ;  /* 0xfffffff147475810 */ /* 0x000fe20007ffe0ff */
[----:B------:R-:W-:Y:S01]  /*45d0*/  @P5 IMAD.MOV.U32 R41, RZ, RZ, 0x4 ;  /* 0x00000004ff295424 */ /* 0x000fe200078e00ff */
[----:B------:R-:W-:Y:S01]  /*45e0*/  @P5 SHF.R.U32.HI R39, RZ, 0x1f, R72 ;  /* 0x0000001fff275819 */ /* 0x000fe20000011648 */
[----:B------:R-:W-:-:S02]  /*45f0*/  @P6 IMAD R42, R49, 0xe, R42 ;  /* 0x0000000e312a6824 */ /* 0x000fc400078e022a */
[----:B------:R-:W-:Y:S01]  /*4600*/  IMAD.MOV.U32 R56, RZ, RZ, RZ ;  /* 0x000000ffff387224 */ /* 0x000fe200078e00ff */
[----:B------:R-:W-:Y:S01]  /*4610*/  @P5 LEA.HI.SX32 R39, R72, R39, 0x1d ;  /* 0x0000002748275211 */ /* 0x000fe200078feaff */
[----:B------:R-:W-:Y:S02]  /*4620*/  @P6 IMAD R49, R57, 0xe, R44 ;  /* 0x0000000e39316824 */ /* 0x000fe400078e022c */
[----:B------:R-:W-:Y:S01]  /*4630*/  @P5 IMAD R52, R52, 0xc4, R71 ;  /* 0x000000c434345824 */ /* 0x000fe200078e0247 */
[----:B------:R-:W0:Y:S01]  /*4640*/  @P3 S2R R44, SR_CTAID.X ;  /* 0x00000000002c3919 */ /* 0x000e220000002500 */
[----:B------:R-:W-:-:S04]  /*4650*/  @P5 IMAD.WIDE R40, R40, R41, c[0x0][0x160] ;  /* 0x0000580028285625 */ /* 0x000fc800078e0229 */
[----:B------:R-:W-:Y:S01]  /*4660*/  @P6 IMAD.MOV.U32 R79, RZ, RZ, 0x4 ;  /* 0x00000004ff4f6424 */ /* 0x000fe200078e00ff */
[----:B------:R-:W-:Y:S01]  /*4670*/  @P5 MOV R51, 0x4 ;  /* 0x0000000400335802 */ /* 0x000fe20000000f00 */
[----:B------:R-:W-:Y:S01]  /*4680*/  @P5 IMAD R50, R39, 0xe, R52 ;  /* 0x0000000e27325824 */ /* 0x000fe200078e0234 */
[----:B------:R-:W-:Y:S01]  /*4690*/  HFMA2.MMA R39, -RZ, RZ, 0, 0 ;  /* 0x00000000ff277435 */ /* 0x000fe200000001ff */
[----:B------:R-:W-:Y:S01]  /*46a0*/  IMAD.MOV.U32 R57, RZ, RZ, RZ ;  /* 0x000000ffff397224 */ /* 0x000fe200078e00ff */
[----:B------:R1:W5:Y:S01]  /*46b0*/  @P5 LDG.E.CONSTANT R56, [R40.64] ;  /* 0x0000000428385981 */ /* 0x000362000c1e9900 */
[----:B------:R-:W-:-:S03]  /*46c0*/  @P6 IMAD.WIDE R78, R42, R79, c[0x0][0x160] ;  /* 0x000058002a4e6625 */ /* 0x000fc600078e024f */
[----:B------:R-:W2:Y:S01]  /*46d0*/  @P3 S2R R71, SR_CTAID.X ;  /* 0x0000000000473919 */ /* 0x000ea20000002500 */
[----:B------:R-:W-:Y:S01]  /*46e0*/  @P5 IMAD.WIDE R50, R50, R51, c[0x0][0x160] ;  /* 0x0000580032325625 */ /* 0x000fe200078e0233 */
[----:B------:R-:W-:Y:S01]  /*46f0*/  @P6 MOV R52, 0x4 ;  /* 0x0000000400346802 */ /* 0x000fe20000000f00 */
[----:B------:R-:W-:Y:S01]  /*4700*/  HFMA2.MMA R58, -RZ, RZ, 0, 0 ;  /* 0x00000000ff3a7435 */ /* 0x000fe200000001ff */
[----:B------:R3:W5:Y:S01]  /*4710*/  @P6 LDG.E.CONSTANT R57, [R78.64] ;  /* 0x000000044e396981 */ /* 0x000762000c1e9900 */
[C---:B-1----:R-:W-:Y:S01]  /*4720*/  @P4 IADD3 R41, R0.reuse, 0xcb0, RZ ;  /* 0x00000cb000294810 */ /* 0x042fe20007ffe0ff */
[----:B------:R-:W-:Y:S02]  /*4730*/  @P4 IMAD.MOV.U32 R40, RZ, RZ, RZ ;  /* 0x000000ffff284224 */ /* 0x000fe400078e00ff */
[----:B------:R1:W5:Y:S02]  /*4740*/  @P5 LDG.E.CONSTANT R39, [R50.64] ;  /* 0x0000000432275981 */ /* 0x000364000c1e9900 */
[----:B------:R-:W-:Y:S01]  /*4750*/  @P4 IMAD.HI R76, R41, -0x6e5d4c3b, R40 ;  /* 0x91a2b3c5294c4827 */ /* 0x000fe200078e0228 */
[----:B------:R-:W-:-:S02]  /*4760*/  @P4 IADD3 R41, R0, 0x19d0, RZ ;  /* 0x000019d000294810 */ /* 0x000fc40007ffe0ff */
[----:B---3--:R-:W-:Y:S02]  /*4770*/  @P0 IADD3 R79, R0, 0x1570, RZ ;  /* 0x00001570004f0810 */ /* 0x008fe40007ffe0ff */
[----:B------:R-:W-:Y:S01]  /*4780*/  @P0 MOV R78, RZ ;  /* 0x000000ff004e0202 */ /* 0x000fe20000000f00 */
[----:B-1----:R-:W-:Y:S01]  /*4790*/  @P6 IMAD.WIDE R50, R49, R52, c[0x0][0x160] ;  /* 0x0000580031326625 */ /* 0x002fe200078e0234 */
[----:B------:R-:W-:-:S03]  /*47a0*/  ISETP.LT.OR P5, PT, R53, 0xf, !P5 ;  /* 0x0000000f3500780c */ /* 0x000fc60006fa1670 */
[----:B------:R-:W-:Y:S01]  /*47b0*/  @P0 IMAD.HI R78, R79, -0x6e5d4c3b, R78 ;  /* 0x91a2b3c54f4e0827 */ /* 0x000fe200078e024e */
[----:B------:R1:W5:Y:S03]  /*47c0*/  @P6 LDG.E.CONSTANT R58, [R50.64] ;  /* 0x00000004323a6981 */ /* 0x000366000c1e9900 */
[----:B------:R-:W-:Y:S01]  /*47d0*/  @P4 IMAD.HI R79, R41, -0x6e5d4c3b, R40 ;  /* 0x91a2b3c5294f4827 */ /* 0x000fe200078e0228 */
[C---:B------:R-:W-:Y:S02]  /*47e0*/  @P1 IADD3 R41, R0.reuse, 0x1b90, RZ ;  /* 0x00001b9000291810 */ /* 0x040fe40007ffe0ff */
[----:B------:R-:W-:Y:S02]  /*47f0*/  @P1 MOV R40, RZ ;  /* 0x000000ff00281202 */ /* 0x000fe40000000f00 */
[----:B------:R-:W-:Y:S02]  /*4800*/  ISETP.LT.OR P6, PT, R43, 0xf, !P6 ;  /* 0x0000000f2b00780c */ /* 0x000fe400077c1670 */
[----:B-1----:R-:W-:Y:S01]  /*4810*/  @P2 IADD3 R51, R0, 0x1ab0, RZ ;  /* 0x00001ab000332810 */ /* 0x002fe20007ffe0ff */
[----:B------:R-:W-:Y:S01]  /*4820*/  @P1 IMAD.HI R65, R41, -0x6e5d4c3b, R40 ;  /* 0x91a2b3c529411827 */ /* 0x000fe200078e0228 */
[----:B------:R-:W-:-:S03]  /*4830*/  @P2 MOV R50, RZ ;  /* 0x000000ff00322202 */ /* 0x000fc60000000f00 */
[----:B0-----:R-:W-:Y:S01]  /*4840*/  @P3 IMAD R41, R44, 0x1880, R63 ;  /* 0x000018802c293824 */ /* 0x001fe200078e023f */
[----:B------:R-:W0:Y:S01]  /*4850*/  @!P5 S2R R89, SR_CTAID.X ;  /* 0x000000000059d919 */ /* 0x000e220000002500 */
[----:B------:R-:W-:-:S03]  /*4860*/  @P2 IMAD.HI R69, R51, -0x6e5d4c3b, R50 ;  /* 0x91a2b3c533452827 */ /* 0x000fc600078e0232 */
[----:B------:R-:W-:Y:S01]  /*4870*/  @P3 IADD3 R41, R41, 0x53, RZ ;  /* 0x0000005329293810 */ /* 0x000fe20007ffe0ff */
[----:B--2---:R-:W-:Y:S02]  /*4880*/  @P3 IMAD R51, R71, 0x1880, R63 ;  /* 0x0000188047333824 */ /* 0x004fe400078e023f */
[----:B------:R-:W-:Y:S01]  /*4890*/  @!P5 IMAD.MOV.U32 R52, RZ, RZ, RZ ;  /* 0x000000ffff34d224 */ /* 0x000fe200078e00ff */
[----:B------:R-:W-:Y:S01]  /*48a0*/  @!P6 MOV R40, RZ ;  /* 0x000000ff0028e202 */ /* 0x000fe20000000f00 */
[----:B------:R-:W-:Y:S01]  /*48b0*/  @P3 IMAD R50, R68, 0xe, R41 ;  /* 0x0000000e44323824 */ /* 0x000fe200078e0229 */
[----:B------:R-:W-:Y:S01]  /*48c0*/  @P3 IADD3 R51, R51, 0x45, RZ ;  /* 0x0000004533333810 */ /* 0x000fe20007ffe0ff */
[----:B------:R-:W-:Y:S01]  /*48d0*/  @!P6 IMAD.MOV.U32 R42, RZ, RZ, RZ ;  /* 0x000000ffff2ae224 */ /* 0x000fe200078e00ff */
[C---:B------:R-:W-:Y:S01]  /*48e0*/  @!P6 IADD3 R41, R0.reuse, 0x1b20, RZ ;  /* 0x00001b200029e810 */ /* 0x040fe20007ffe0ff */
[----:B------:R-:W-:Y:S01]  /*48f0*/  @!P5 IMAD.HI R49, R53, -0x77777777, R52 ;  /* 0x888888893531d827 */ /* 0x000fe200078e0234 */
[----:B------:R-:W-:-:S02]  /*4900*/  @P1 IADD3 R85, R0, 0x6f, RZ ;  /* 0x0000006f00551810 */ /* 0x000fc40007ffe0ff */
[----:B------:R-:W-:Y:S01]  /*4910*/  @P2 IADD3 R53, R0, 0x61, RZ ;  /* 0x0000006100352810 */ /* 0x000fe20007ffe0ff */
[----:B------:R-:W-:Y:S01]  /*4920*/  @P1 IMAD.MOV.U32 R84, RZ, RZ, RZ ;  /* 0x000000ffff541224 */ /* 0x000fe200078e00ff */
[----:B------:R-:W-:Y:S01]  /*4930*/  @P2 MOV R52, RZ ;  /* 0x000000ff00342202 */ /* 0x000fe20000000f00 */
[----:B------:R-:W-:Y:S02]  /*4940*/  @P3 IMAD R51, R68, 0xe, R51 ;  /* 0x0000000e44333824 */ /* 0x000fe400078e0233 */
[----:B------:R-:W-:Y:S01]  /*4950*/  @!P6 IMAD.HI R66, R43, -0x77777777, R42 ;  /* 0x888888892b42e827 */ /* 0x000fe200078e022a */
[----:B------:R-:W-:-:S03]  /*4960*/  @!P5 IADD3 R43, R0, 0x1960, RZ ;  /* 0x00001960002bd810 */ /* 0x000fc60007ffe0ff */
[----:B------:R-:W-:Y:S01]  /*4970*/  @!P6 IMAD.HI R68, R41, -0x6e5d4c3b, R40 ;  /* 0x91a2b3c52944e827 */ /* 0x000fe200078e0228 */
[----:B------:R-:W-:Y:S02]  /*4980*/  @P0 IADD3 R41, R0, 0x67, RZ ;  /* 0x0000006700290810 */ /* 0x000fe40007ffe0ff */
[----:B------:R-:W-:Y:S01]  /*4990*/  @P0 MOV R40, RZ ;  /* 0x000000ff00280202 */ /* 0x000fe20000000f00 */
[----:B------:R-:W-:-:S04]  /*49a0*/  @P1 IMAD.HI R88, R85, -0x6e5d4c3b, R84 ;  /* 0x91a2b3c555581827 */ /* 0x000fc800078e0254 */
[----:B------:R-:W-:Y:S02]  /*49b0*/  @!P5 IMAD.MOV.U32 R42, RZ, RZ, RZ ;  /* 0x000000ffff2ad224 */ /* 0x000fe400078e00ff */
[----:B------:R-:W-:Y:S01]  /*49c0*/  @P2 IMAD.HI R84, R53, -0x6e5d4c3b, R52 ;  /* 0x91a2b3c535542827 */ /* 0x000fe200078e0234 */
[----:B------:R-:W-:Y:S02]  /*49d0*/  @P2 SHF.R.U32.HI R52, RZ, 0x1f, R77 ;  /* 0x0000001fff342819 */ /* 0x000fe4000001164d */
[C---:B------:R-:W-:Y:S01]  /*49e0*/  @P0 IADD3 R73, R0.reuse, 0x850, RZ ;  /* 0x0000085000490810 */ /* 0x040fe20007ffe0ff */
[----:B------:R-:W-:Y:S01]  /*49f0*/  @!P5 IMAD.HI R44, R43, -0x6e5d4c3b, R42 ;  /* 0x91a2b3c52b2cd827 */ /* 0x000fe200078e022a */
[----:B------:R-:W-:Y:S02]  /*4a00*/  @P0 MOV R72, RZ ;  /* 0x000000ff00480202 */ /* 0x000fe40000000f00 */
[----:B------:R-:W-:Y:S01]  /*4a10*/  @P4 IADD3 R43, R0, 0x62, RZ ;  /* 0x00000062002b4810 */ /* 0x000fe20007ffe0ff */
[----:B------:R-:W-:Y:S01]  /*4a20*/  @P0 IMAD.HI R71, R41, -0x6e5d4c3b, R40 ;  /* 0x91a2b3c529470827 */ /* 0x000fe200078e0228 */
[----:B------:R-:W-:-:S02]  /*4a30*/  @P3 SHF.R.U32.HI R40, RZ, 0x1f, R59 ;  /* 0x0000001fff283819 */ /* 0x000fc4000001163b */
[----:B------:R-:W-:Y:S01]  /*4a40*/  @P2 LEA.HI.SX32 R52, R77, R52, 0x1d ;  /* 0x000000344d342211 */ /* 0x000fe200078feaff */
[----:B------:R-:W-:Y:S01]  /*4a50*/  IMAD R60, R60, -0xf, R45 ;  /* 0xfffffff13c3c7824 */ /* 0x000fe200078e022d */
[----:B------:R-:W-:Y:S01]  /*4a60*/  @P3 SHF.R.U32.HI R45, RZ, 0x1f, R48 ;  /* 0x0000001fff2d3819 */ /* 0x000fe20000011630 */
[----:B------:R-:W-:Y:S01]  /*4a70*/  @P4 IMAD.MOV.U32 R42, RZ, RZ, RZ ;  /* 0x000000ffff2a4224 */ /* 0x000fe200078e00ff */
[----:B------:R-:W-:Y:S01]  /*4a80*/  @P1 SHF.R.U32.HI R77, RZ, 0x1f, R80 ;  /* 0x0000001fff4d1819 */ /* 0x000fe20000011650 */
[----:B------:R-:W-:Y:S01]  /*4a90*/  @P0 IMAD.HI R72, R73, -0x6e5d4c3b, R72 ;  /* 0x91a2b3c549480827 */ /* 0x000fe200078e0248 */
[----:B------:R-:W-:Y:S02]  /*4aa0*/  @P3 LEA.HI.SX32 R59, R59, R40, 0x19 ;  /* 0x000000283b3b3211 */ /* 0x000fe400078fcaff */
[----:B------:R-:W-:Y:S01]  /*4ab0*/  @P1 IADD3 R87, R0, 0x60, RZ ;  /* 0x0000006000571810 */ /* 0x000fe20007ffe0ff */
[----:B------:R-:W-:Y:S01]  /*4ac0*/  @P4 IMAD.HI R73, R43, -0x6e5d4c3b, R42 ;  /* 0x91a2b3c52b494827 */ /* 0x000fe200078e022a */
[----:B------:R-:W-:-:S02]  /*4ad0*/  @P3 LEA.HI.SX32 R40, R48, R45, 0x19 ;  /* 0x0000002d30283211 */ /* 0x000fc400078fcaff */
[----:B------:R-:W-:Y:S01]  /*4ae0*/  @P1 LEA.HI.SX32 R48, R80, R77, 0x19 ;  /* 0x0000004d50301211 */ /* 0x000fe200078fcaff */
[----:B------:R-:W-:Y:S01]  /*4af0*/  @P1 IMAD.MOV.U32 R86, RZ, RZ, RZ ;  /* 0x000000ffff561224 */ /* 0x000fe200078e00ff */
[----:B------:R-:W-:Y:S01]  /*4b00*/  @!P5 SHF.R.U32.HI R77, RZ, 0x1f, R44 ;  /* 0x0000001fff4dd819 */ /* 0x000fe2000001162c */
[----:B0-----:R-:W-:Y:S02]  /*4b10*/  @!P5 IMAD R42, R89, 0x1880, R90 ;  /* 0x00001880592ad824 */ /* 0x001fe400078e025a */
[----:B------:R-:W-:Y:S01]  /*4b20*/  IMAD R61, R61, -0xf, R55 ;  /* 0xfffffff13d3d7824 */ /* 0x000fe200078e0237 */
[----:B------:R-:W-:Y:S01]  /*4b30*/  @!P5 LEA.HI.SX32 R77, R44, R77, 0x19 ;  /* 0x0000004d2c4dd211 */ /* 0x000fe200078fcaff */
[----:B------:R-:W-:Y:S01]  /*4b40*/  @P1 IMAD.HI R55, R87, -0x6e5d4c3b, R86 ;  /* 0x91a2b3c557371827 */ /* 0x000fe200078e0256 */
[----:B------:R-:W-:Y:S02]  /*4b50*/  @!P5 IADD3 R80, R42, -0xf, RZ ;  /* 0xfffffff12a50d810 */ /* 0x000fe40007ffe0ff */
[----:B------:R-:W-:Y:S01]  /*4b60*/  @!P5 SHF.R.U32.HI R86, RZ, 0x1f, R49 ;  /* 0x0000001fff56d819 */ /* 0x000fe20000011631 */
[----:B------:R-:W-:Y:S01]  /*4b70*/  @P3 IMAD R50, R59, 0xc4, R50 ;  /* 0x000000c43b323824 */ /* 0x000fe200078e0232 */
[----:B------:R-:W-:Y:S01]  /*4b80*/  @P1 SHF.R.U32.HI R45, RZ, 0x1f, R88 ;  /* 0x0000001fff2d1819 */ /* 0x000fe20000011658 */
[----:B------:R-:W-:Y:S01]  /*4b90*/  @P3 IMAD R59, R40, 0xc4, R51 ;  /* 0x000000c4283b3824 */ /* 0x000fe200078e0233 */
[----:B------:R-:W-:Y:S01]  /*4ba0*/  @P3 MOV R51, 0x4 ;  /* 0x0000000400333802 */ /* 0x000fe20000000f00 */
[----:B------:R-:W-:Y:S01]  /*4bb0*/  HFMA2.MMA R40, -RZ, RZ, 0, 0 ;  /* 0x00000000ff287435 */ /* 0x000fe200000001ff */
[----:B------:R-:W-:Y:S01]  /*4bc0*/  @!P5 LEA.HI.SX32 R86, R49, R86, 0x1d ;  /* 0x000000563156d211 */ /* 0x000fe200078feaff */
[----:B------:R-:W-:Y:S01]  /*4bd0*/  @!P5 IMAD R77, R77, 0xc4, R80 ;  /* 0x000000c44d4dd824 */ /* 0x000fe200078e0250 */
[----:B------:R-:W-:Y:S01]  /*4be0*/  @P1 LEA.HI.SX32 R45, R88, R45, 0x19 ;  /* 0x0000002d582d1211 */ /* 0x000fe200078fcaff */
[----:B------:R-:W0:Y:S01]  /*4bf0*/  @P4 S2R R67, SR_CTAID.X ;  /* 0x0000000000434919 */ /* 0x000e220000002500 */
[----:B------:R-:W-:-:S02]  /*4c00*/  @P3 IMAD.MOV.U32 R44, RZ, RZ, 0x4 ;  /* 0x00000004ff2c3424 */ /* 0x000fc400078e00ff */
[----:B------:R-:W-:-:S04]  /*4c10*/  @P3 IMAD.WIDE R50, R50, R51, c[0x0][0x160] ;  /* 0x0000580032323625 */ /* 0x000fc800078e0233 */
[----:B------:R-:W-:Y:S01]  /*4c20*/  @!P5 IMAD R77, R86, 0xe, R77 ;  /* 0x0000000e564dd824 */ /* 0x000fe200078e024d */
[----:B------:R-:W-:Y:S01]  /*4c30*/  @!P5 MOV R86, 0x4 ;  /* 0x000000040056d802 */ /* 0x000fe20000000f00 */
[----:B------:R-:W-:Y:S01]  /*4c40*/  @P1 IMAD R85, R45, -0xe1, R85 ;  /* 0xffffff1f2d551824 */ /* 0x000fe200078e0255 */
[----:B------:R1:W5:Y:S01]  /*4c50*/  @P3 LDG.E.CONSTANT R40, [R50.64] ;  /* 0x0000000432283981 */ /* 0x000362000c1e9900 */
[----:B------:R-:W-:-:S04]  /*4c60*/  @P3 IMAD.WIDE R44, R59, R44, c[0x0][0x160] ;  /* 0x000058003b2c3625 */ /* 0x000fc800078e022c */
[----:B------:R-:W-:Y:S01]  /*4c70*/  IMAD.MOV.U32 R59, RZ, RZ, RZ ;  /* 0x000000ffff3b7224 */ /* 0x000fe200078e00ff */
[----:B------:R-:W2:Y:S01]  /*4c80*/  @!P6 S2R R80, SR_CTAID.X ;  /* 0x000000000050e919 */ /* 0x000ea20000002500 */
[----:B-1----:R-:W-:-:S04]  /*4c90*/  @!P5 IMAD.WIDE R50, R77, R86, c[0x0][0x160] ;  /* 0x000058004d32d625 */ /* 0x002fc800078e0256 */
[----:B------:R-:W-:Y:S01]  /*4ca0*/  IMAD.MOV.U32 R42, RZ, RZ, RZ ;  /* 0x000000ffff2a7224 */ /* 0x000fe200078e00ff */
[----:B------:R1:W5:Y:S01]  /*4cb0*/  @!P5 LDG.E.CONSTANT R59, [R50.64] ;  /* 0x00000004323bd981 */ /* 0x000362000c1e9900 */
[----:B------:R-:W-:Y:S02]  /*4cc0*/  ISETP.GE.AND P5, PT, R46, 0x1, PT ;  /* 0x000000012e00780c */ /* 0x000fe40003fa6270 */
[----:B------:R-:W-:Y:S02]  /*4cd0*/  @P1 IADD3 R49, R47, -0xf, RZ ;  /* 0xfffffff12f311810 */ /* 0x000fe40007ffe0ff */
[----:B------:R3:W5:Y:S01]  /*4ce0*/  @P3 LDG.E.CONSTANT R42, [R44.64] ;  /* 0x000000042c2a3981 */ /* 0x000762000c1e9900 */
[----:B------:R-:W-:Y:S01]  /*4cf0*/  @P2 IADD3 R81, R81, -0xf, RZ ;  /* 0xfffffff151512810 */ /* 0x000fe20007ffe0ff */
[----:B0-----:R-:W-:Y:S01]  /*4d00*/  @P4 IMAD R67, R67, 0x1880, R46 ;  /* 0x0000188043434824 */ /* 0x001fe200078e022e */
[C---:B------:R-:W-:Y:S02]  /*4d10*/  @P4 IADD3 R47, R0.reuse, 0x53, RZ ;  /* 0x00000053002f4810 */ /* 0x040fe40007ffe0ff */
[----:B---3--:R-:W-:-:S02]  /*4d20*/  @P0 IADD3 R45, R0, 0x58, RZ ;  /* 0x00000058002d0810 */ /* 0x008fc40007ffe0ff */
[----:B------:R-:W-:Y:S02]  /*4d30*/  @P0 MOV R44, RZ ;  /* 0x000000ff002c0202 */ /* 0x000fe40000000f00 */
[----:B------:R-:W-:-:S03]  /*4d40*/  @P5 IMAD.MOV.U32 R46, RZ, RZ, RZ ;  /* 0x000000ffff2e5224 */ /* 0x000fc600078e00ff */
[----:B------:R-:W-:-:S04]  /*4d50*/  @P0 IMAD.HI R77, R45, -0x6e5d4c3b, R44 ;  /* 0x91a2b3c52d4d0827 */ /* 0x000fc800078e022c */
[----:B------:R-:W-:Y:S01]  /*4d60*/  @P1 IMAD R44, R48, 0xc4, R49 ;  /* 0x000000c4302c1824 */ /* 0x000fe200078e0231 */
[----:B------:R-:W-:Y:S02]  /*4d70*/  @P2 IADD3 R49, R0, 0x52, RZ ;  /* 0x0000005200312810 */ /* 0x000fe40007ffe0ff */
[----:B------:R-:W-:Y:S01]  /*4d80*/  @P2 MOV R48, RZ ;  /* 0x000000ff00302202 */ /* 0x000fe20000000f00 */
[----:B------:R-:W-:Y:S02]  /*4d90*/  @P2 IMAD R52, R52, 0xe, R81 ;  /* 0x0000000e34342824 */ /* 0x000fe400078e0251 */
[----:B------:R-:W-:-:S04]  /*4da0*/  @P5 IMAD.HI R81, R47, -0x6e5d4c3b, R46 ;  /* 0x91a2b3c52f515827 */ /* 0x000fc800078e022e */
[----:B------:R-:W-:-:S04]  /*4db0*/  @P2 IMAD.HI R46, R49, -0x6e5d4c3b, R48 ;  /* 0x91a2b3c5312e2827 */ /* 0x000fc800078e0230 */
[----:B--2---:R-:W-:Y:S01]  /*4dc0*/  @!P6 IMAD R48, R80, 0x1880, R74 ;  /* 0x000018805030e824 */ /* 0x004fe200078e024a */
[----:B------:R-:W-:Y:S02]  /*4dd0*/  @P2 SHF.R.U32.HI R74, RZ, 0x1f, R83 ;  /* 0x0000001fff4a2819 */ /* 0x000fe40000011653 */
[----:B------:R-:W-:Y:S02]  /*4de0*/  @P1 SHF.R.U32.HI R80, RZ, 0x1f, R55 ;  /* 0x0000001fff501819 */ /* 0x000fe40000011637 */
[----:B------:R-:W-:Y:S02]  /*4df0*/  @P2 LEA.HI.SX32 R74, R83, R74, 0x19 ;  /* 0x0000004a534a2211 */ /* 0x000fe400078fcaff */
[----:B------:R-:W-:Y:S02]  /*4e00*/  @P1 SHF.R.U32.HI R83, RZ, 0x1f, R70 ;  /* 0x0000001fff531819 */ /* 0x000fe40000011646 */
[----:B------:R-:W-:Y:S02]  /*4e10*/  @P1 LEA.HI.SX32 R55, R55, R80, 0x19 ;  /* 0x0000005037371211 */ /* 0x000fe400078fcaff */
[----:B------:R-:W-:-:S02]  /*4e20*/  @P0 SHF.R.U32.HI R80, RZ, 0x1f, R71 ;  /* 0x0000001fff500819 */ /* 0x000fc40000011647 */
[----:B------:R-:W-:Y:S02]  /*4e30*/  @P1 LEA.HI.SX32 R70, R70, R83, 0x19 ;  /* 0x0000005346461211 */ /* 0x000fe400078fcaff */
        /* <DEDUP_REMOVED lines=9> */
[----:B------:R-:W-:Y:S02]  /*4ed0*/  ISETP.LT.OR P4, PT, R61, 0x1, !P3 ;  /* 0x000000013d00780c */ /* 0x000fe40005f81670 */
[----:B------:R-:W-:-:S02]  /*4ee0*/  @P0 LEA.HI.SX32 R77, R77, R80, 0x19 ;  /* 0x000000504d4d0211 */ /* 0x000fc400078fcaff */
[----:B------:R-:W-:Y:S02]  /*4ef0*/  ISETP.LT.OR P3, PT, R60, 0x1, !P3 ;  /* 0x000000013c00780c */ /* 0x000fe40005f61670 */
[----:B------:R-:W-:Y:S02]  /*4f00*/  @P5 SHF.R.U32.HI R80, RZ, 0x1f, R79 ;  /* 0x0000001fff505819 */ /* 0x000fe4000001164f */
[----:B------:R-:W-:Y:S02]  /*4f10*/  @P0 LEA.HI.SX32 R78, R78, R83, 0x19 ;  /* 0x000000534e4e0211 */ /* 0x000fe400078fcaff */
[----:B------:R-:W-:Y:S02]  /*4f20*/  @P5 SHF.R.U32.HI R83, RZ, 0x1f, R81 ;  /* 0x0000001fff535819 */ /* 0x000fe40000011651 */
[----:B------:R-:W-:Y:S02]  /*4f30*/  @P5 LEA.HI.SX32 R79, R79, R80, 0x19 ;  /* 0x000000504f4f5211 */ /* 0x000fe400078fcaff */
[----:B------:R-:W0:Y:S01]  /*4f40*/  @P0 S2R R80, SR_CTAID.X ;  /* 0x0000000000500919 */ /* 0x000e220000002500 */
[----:B------:R-:W-:-:S02]  /*4f50*/  @P5 LEA.HI.SX32 R81, R81, R83, 0x19 ;  /* 0x0000005351515211 */ /* 0x000fc400078fcaff */
[----:B------:R-:W-:Y:S02]  /*4f60*/  @P2 SHF.R.U32.HI R83, RZ, 0x1f, R69 ;  /* 0x0000001fff532819 */ /* 0x000fe40000011645 */
[----:B------:R-:W-:Y:S01]  /*4f70*/  @P2 IADD3 R75, R75, -0xf, RZ ;  /* 0xfffffff14b4b2810 */ /* 0x000fe20007ffe0ff */
[----:B------:R-:W-:Y:S01]  /*4f80*/  @P1 IMAD R55, R55, -0xe1, R87 ;  /* 0xffffff1f37371824 */ /* 0x000fe200078e0257 */
[----:B------:R-:W-:Y:S01]  /*4f90*/  @P2 SHF.R.U32.HI R89, RZ, 0x1f, R84 ;  /* 0x0000001fff592819 */ /* 0x000fe20000011654 */
[----:B------:R-:W-:Y:S01]  /*4fa0*/  @P0 IMAD R87, R71, -0xe1, R41 ;  /* 0xffffff1f47570824 */ /* 0x000fe200078e0229 */
[----:B------:R-:W-:Y:S01]  /*4fb0*/  @P2 LEA.HI.SX32 R83, R69, R83, 0x19 ;  /* 0x0000005345532211 */ /* 0x000fe200078fcaff */
[----:B------:R-:W2:Y:S01]  /*4fc0*/  @!P3 S2R R71, SR_CTAID.X ;  /* 0x000000000047b919 */ /* 0x000ea20000002500 */
[----:B------:R-:W-:-:S03]  /*4fd0*/  @P2 IMAD R74, R74, 0xc4, R75 ;  /* 0x000000c44a4a2824 */ /* 0x000fc600078e024b */
[----:B------:R-:W3:Y:S01]  /*4fe0*/  @!P4 S2R R69, SR_CTAID.X ;  /* 0x000000000045c919 */ /* 0x000ee20000002500 */
[----:B-1----:R-:W-:-:S03]  /*4ff0*/  @P2 LEA.HI.SX32 R50, R84, R89, 0x19 ;  /* 0x0000005954322211 */ /* 0x002fc600078fcaff */
[----:B------:R-:W1:Y:S01]  /*5000*/  @P0 S2R R75, SR_CTAID.X ;  /* 0x00000000004b0919 */ /* 0x000e620000002500 */
[----:B------:R-:W-:Y:S01]  /*5010*/  @P1 IADD3 R51, R0, 0x51, RZ ;  /* 0x0000005100331810 */ /* 0x000fe20007ffe0ff */
[----:B------:R-:W-:Y:S01]  /*5020*/  @P2 IMAD R53, R50, -0xe1, R53 ;  /* 0xffffff1f32352824 */ /* 0x000fe200078e0235 */
[----:B------:R-:W-:Y:S01]  /*5030*/  @P2 SHF.R.U32.HI R84, RZ, 0x1f, R46 ;  /* 0x0000001fff542819 */ /* 0x000fe2000001162e */
[----:B------:R-:W-:Y:S01]  /*5040*/  @P1 IMAD.MOV.U32 R50, RZ, RZ, RZ ;  /* 0x000000ffff321224 */ /* 0x000fe200078e00ff */
[----:B------:R-:W-:Y:S02]  /*5050*/  @P5 IADD3 R67, R67, -0xf, RZ ;  /* 0xfffffff143435810 */ /* 0x000fe40007ffe0ff */
[----:B------:R-:W-:Y:S01]  /*5060*/  @P2 LEA.HI.SX32 R84, R46, R84, 0x19 ;  /* 0x000000542e542211 */ /* 0x000fe200078fcaff */
[----:B------:R-:W-:Y:S01]  /*5070*/  @P1 IMAD.HI R50, R51, -0x6e5d4c3b, R50 ;  /* 0x91a2b3c533321827 */ /* 0x000fe200078e0232 */
[----:B------:R-:W-:-:S03]  /*5080*/  @P1 SHF.R.U32.HI R46, RZ, 0x1f, R65 ;  /* 0x0000001fff2e1819 */ /* 0x000fc60000011641 */
[----:B------:R-:W-:Y:S01]  /*5090*/  @P5 IMAD R76, R76, 0xc4, R67 ;  /* 0x000000c44c4c5824 */ /* 0x000fe200078e0243 */
[----:B------:R-:W-:Y:S01]  /*50a0*/  @P1 LEA.HI.SX32 R65, R65, R46, 0x19 ;  /* 0x0000002e41411211 */ /* 0x000fe200078fcaff */
[----:B0-----:R-:W-:Y:S01]  /*50b0*/  @P0 IMAD R80, R80, 0x1880, R10 ;  /* 0x0000188050500824 */ /* 0x001fe200078e020a */
[----:B------:R-:W-:Y:S01]  /*50c0*/  @P1 SHF.R.U32.HI R46, RZ, 0x1f, R50 ;  /* 0x0000001fff2e1819 */ /* 0x000fe20000011632 */
[----:B------:R-:W-:Y:S01]  /*50d0*/  @P0 IMAD R67, R77, -0xe1, R45 ;  /* 0xffffff1f4d430824 */ /* 0x000fe200078e022d */
[----:B------:R-:W-:Y:S02]  /*50e0*/  @!P6 SHF.R.U32.HI R45, RZ, 0x1f, R68 ;  /* 0x0000001fff2de819 */ /* 0x000fe40000011644 */
[----:B------:R-:W-:Y:S01]  /*50f0*/  @P1 IADD3 R62, R62, -0xf, RZ ;  /* 0xfffffff13e3e1810 */ /* 0x000fe20007ffe0ff */
[----:B------:R-:W-:Y:S01]  /*5100*/  @P5 IMAD R73, R73, -0xe1, R43 ;  /* 0xffffff1f49495824 */ /* 0x000fe200078e022b */
[----:B------:R-:W-:Y:S01]  /*5110*/  @P1 IADD3 R82, R82, -0xf, RZ ;  /* 0xfffffff152521810 */ /* 0x000fe20007ffe0ff */
[----:B------:R-:W-:Y:S01]  /*5120*/  @P5 IMAD R47, R81, -0xe1, R47 ;  /* 0xffffff1f512f5824 */ /* 0x000fe200078e022f */
[----:B------:R-:W-:Y:S01]  /*5130*/  @P1 LEA.HI.SX32 R46, R50, R46, 0x19 ;  /* 0x0000002e322e1211 */ /* 0x000fe200078fcaff */
[--C-:B---3--:R-:W-:Y:S01]  /*5140*/  @!P4 IMAD R43, R69, 0x1880, R63.reuse ;  /* 0x00001880452bc824 */ /* 0x108fe200078e023f */
[----:B------:R-:W-:Y:S01]  /*5150*/  @P0 IADD3 R80, R80, -0xf, RZ ;  /* 0xfffffff150500810 */ /* 0x000fe20007ffe0ff */
[----:B--2---:R-:W-:Y:S01]  /*5160*/  @!P3 IMAD R71, R71, 0x1880, R63 ;  /* 0x000018804747b824 */ /* 0x004fe200078e023f */
[----:B------:R-:W-:-:S02]  /*5170*/  @!P6 LEA.HI.SX32 R50, R68, R45, 0x19 ;  /* 0x0000002d4432e211 */ /* 0x000fc400078fcaff */
[----:B------:R-:W-:Y:S01]  /*5180*/  @!P6 IADD3 R77, R48, -0xf, RZ ;  /* 0xfffffff1304de810 */ /* 0x000fe20007ffe0ff */
[----:B------:R-:W-:Y:S01]  /*5190*/  @P1 IMAD R45, R65, 0xc4, R62 ;  /* 0x000000c4412d1824 */ /* 0x000fe200078e023e */
[----:B------:R-:W-:Y:S01]  /*51a0*/  @P2 MOV R81, 0x4 ;  /* 0x0000000400512802 */ /* 0x000fe20000000f00 */
[----:B-1----:R-:W-:Y:S01]  /*51b0*/  @P0 IMAD R75, R75, 0x1880, R10 ;  /* 0x000018804b4b0824 */ /* 0x002fe200078e020a */
[----:B------:R-:W-:Y:S01]  /*51c0*/  @!P3 IADD3 R63, R0, 0x1a40, RZ ;  /* 0x00001a40003fb810 */ /* 0x000fe20007ffe0ff */
[----:B------:R-:W-:Y:S01]  /*51d0*/  @!P3 IMAD.MOV.U32 R62, RZ, RZ, RZ ;  /* 0x000000ffff3eb224 */ /* 0x000fe200078e00ff */
[----:B------:R-:W-:Y:S01]  /*51e0*/  @!P6 SHF.R.U32.HI R41, RZ, 0x1f, R66 ;  /* 0x0000001fff29e819 */ /* 0x000fe20000011642 */
[----:B------:R-:W-:Y:S01]  /*51f0*/  @P1 IMAD R70, R70, 0xc4, R82 ;  /* 0x000000c446461824 */ /* 0x000fe200078e0252 */
[----:B------:R-:W-:Y:S01]  /*5200*/  @!P4 IADD3 R69, R0, 0xd20, RZ ;  /* 0x00000d200045c810 */ /* 0x000fe20007ffe0ff */
[----:B------:R-:W-:Y:S01]  /*5210*/  @P0 IMAD R78, R78, 0xc4, R80 ;  /* 0x000000c44e4e0824 */ /* 0x000fe200078e0250 */
[----:B------:R-:W-:Y:S01]  /*5220*/  @!P4 MOV R68, RZ ;  /* 0x000000ff0044c202 */ /* 0x000fe20000000f00 */
[----:B------:R-:W-:Y:S01]  /*5230*/  @!P6 IMAD R82, R50, 0xc4, R77 ;  /* 0x000000c43252e824 */ /* 0x000fe200078e024d */
[----:B------:R-:W-:Y:S01]  /*5240*/  @P1 MOV R50, RZ ;  /* 0x000000ff00321202 */ /* 0x000fe20000000f00 */
[----:B------:R-:W-:Y:S01]  /*5250*/  @P1 IMAD R51, R46, -0xe1, R51 ;  /* 0xffffff1f2e331824 */ /* 0x000fe200078e0233 */
[----:B------:R-:W-:Y:S01]  /*5260*/  @P5 MOV R46, RZ ;  /* 0x000000ff002e5202 */ /* 0x000fe20000000f00 */
[----:B------:R-:W-:Y:S01]  /*5270*/  @P2 IMAD.WIDE R80, R52, R81, c[0x0][0x160] ;  /* 0x0000580034502625 */ /* 0x000fe200078e0251 */
[----:B------:R-:W-:-:S02]  /*5280*/  @!P6 LEA.HI.SX32 R41, R66, R41, 0x1d ;  /* 0x000000294229e211 */ /* 0x000fc400078feaff */
[----:B------:R-:W-:Y:S01]  /*5290*/  @P0 IADD3 R75, R75, -0xf, RZ ;  /* 0xfffffff14b4b0810 */ /* 0x000fe20007ffe0ff */
[----:B------:R-:W-:Y:S01]  /*52a0*/  @!P3 IMAD.HI R62, R63, -0x6e5d4c3b, R62 ;  /* 0x91a2b3c53f3eb827 */ /* 0x000fe200078e023e */
[----:B------:R-:W-:-:S03]  /*52b0*/  @P2 IADD3 R54, R54, -0xf, RZ ;  /* 0xfffffff136362810 */ /* 0x000fc60007ffe0ff */
[----:B------:R-:W-:Y:S02]  /*52c0*/  @P2 IMAD.MOV.U32 R52, RZ, RZ, RZ ;  /* 0x000000ffff342224 */ /* 0x000fe400078e00ff */
[----:B------:R-:W-:Y:S01]  /*52d0*/  @P2 IMAD R49, R84, -0xe1, R49 ;  /* 0xffffff1f54312824 */ /* 0x000fe200078e0231 */
[----:B------:R-:W-:Y:S01]  /*52e0*/  @P1 MOV R84, RZ ;  /* 0x000000ff00541202 */ /* 0x000fe20000000f00 */
[----:B------:R-:W-:-:S04]  /*52f0*/  @!P4 IMAD.HI R68, R69, -0x6e5d4c3b, R68 ;  /* 0x91a2b3c54544c827 */ /* 0x000fc800078e0244 */
[----:B------:R-:W-:-:S04]  /*5300*/  @P2 IMAD.HI R52, R53, -0x77777777, R52 ;  /* 0x8888888935342827 */ /* 0x000fc800078e0234 */
[----:B------:R-:W-:Y:S02]  /*5310*/  @P2 IMAD.MOV.U32 R48, RZ, RZ, RZ ;  /* 0x000000ffff302224 */ /* 0x000fe400078e00ff */
[----:B------:R-:W-:Y:S01]  /*5320*/  @P1 IMAD.HI R50, R51, -0x77777777, R50 ;  /* 0x8888888933321827 */ /* 0x000fe200078e0232 */
[----:B------:R-:W-:-:S03]  /*5330*/  @!P3 SHF.R.U32.HI R51, RZ, 0x1f, R62 ;  /* 0x0000001fff33b819 */ /* 0x000fc6000001163e */
[----:B------:R-:W-:Y:S01]  /*5340*/  @P5 IMAD.HI R53, R47, -0x77777777, R46 ;  /* 0x888888892f355827 */ /* 0x000fe200078e022e */
[----:B------:R-:W-:-:S03]  /*5350*/  @!P3 LEA.HI.SX32 R62, R62, R51, 0x19 ;  /* 0x000000333e3eb211 */ /* 0x000fc600078fcaff */
[----:B------:R-:W-:Y:S01]  /*5360*/  @P0 IMAD R75, R72, 0xc4, R75 ;  /* 0x000000c4484b0824 */ /* 0x000fe200078e024b */
[----:B------:R-:W-:Y:S01]  /*5370*/  @P5 MOV R72, RZ ;  /* 0x000000ff00485202 */ /* 0x000fe20000000f00 */
[----:B------:R-:W-:Y:S02]  /*5380*/  @P0 IMAD.MOV.U32 R86, RZ, RZ, RZ ;  /* 0x000000ffff560224 */ /* 0x000fe400078e00ff */
[----:B------:R-:W-:Y:S01]  /*5390*/  @!P6 IMAD R46, R41, 0xe, R82 ;  /* 0x0000000e292ee824 */ /* 0x000fe200078e0252 */
[----:B------:R-:W-:Y:S01]  /*53a0*/  HFMA2.MMA R41, -RZ, RZ, 0, 0 ;  /* 0x00000000ff297435 */ /* 0x000fe200000001ff */
[----:B------:R-:W-:Y:S01]  /*53b0*/  @P2 IMAD R83, R83, 0xc4, R54 ;  /* 0x000000c453532824 */ /* 0x000fe200078e0236 */
[----:B------:R-:W-:Y:S01]  /*53c0*/  @P1 MOV R54, RZ ;  /* 0x000000ff00361202 */ /* 0x000fe20000000f00 */
[----:B------:R-:W-:Y:S01]  /*53d0*/  @P2 IMAD.HI R48, R49, -0x77777777, R48 ;  /* 0x8888888931302827 */ /* 0x000fe200078e0230 */
[----:B------:R-:W-:-:S03]  /*53e0*/  @!P4 SHF.R.U32.HI R49, RZ, 0x1f, R68 ;  /* 0x0000001fff31c819 */ /* 0x000fc60000011644 */
[----:B------:R-:W-:Y:S01]  /*53f0*/  @!P6 IMAD.MOV.U32 R47, RZ, RZ, 0x4 ;  /* 0x00000004ff2fe424 */ /* 0x000fe200078e00ff */
[----:B------:R-:W-:Y:S01]  /*5400*/  @P2 SHF.R.U32.HI R51, RZ, 0x1f, R52 ;  /* 0x0000001fff332819 */ /* 0x000fe20000011634 */
[----:B------:R-:W-:Y:S01]  /*5410*/  @P1 IMAD.HI R84, R85, -0x77777777, R84 ;  /* 0x8888888955541827 */ /* 0x000fe200078e0254 */
[----:B------:R-:W-:-:S03]  /*5420*/  @!P4 LEA.HI.SX32 R68, R68, R49, 0x19 ;  /* 0x000000314444c211 */ /* 0x000fc600078fcaff */
[----:B------:R-:W-:Y:S01]  /*5430*/  @P0 IMAD.HI R86, R87, -0x77777777, R86 ;  /* 0x8888888957560827 */ /* 0x000fe200078e0256 */
[----:B------:R-:W-:-:S03]  /*5440*/  @P1 SHF.R.U32.HI R49, RZ, 0x1f, R84 ;  /* 0x0000001fff311819 */ /* 0x000fc60000011654 */
[----:B------:R-:W-:Y:S02]  /*5450*/  @P0 IMAD.MOV.U32 R66, RZ, RZ, RZ ;  /* 0x000000ffff420224 */ /* 0x000fe400078e00ff */
[----:B------:R-:W-:Y:S01]  /*5460*/  @P5 IMAD.HI R72, R73, -0x77777777, R72 ;  /* 0x8888888949485827 */ /* 0x000fe200078e0248 */
[----:B------:R-:W-:-:S03]  /*5470*/  @P2 LEA.HI.SX32 R63, R52, R51, 0x1d ;  /* 0x00000033343f2211 */ /* 0x000fc600078feaff */
[----:B------:R-:W-:Y:S01]  /*5480*/  @!P6 IMAD.WIDE R46, R46, R47, c[0x0][0x160] ;  /* 0x000058002e2ee625 */ /* 0x000fe200078e022f */
[----:B------:R-:W-:-:S03]  /*5490*/  @P0 SHF.R.U32.HI R51, RZ, 0x1f, R86 ;  /* 0x0000001fff330819 */ /* 0x000fc60000011656 */
[----:B------:R-:W-:Y:S01]  /*54a0*/  @P1 IMAD.HI R54, R55, -0x77777777, R54 ;  /* 0x8888888937361827 */ /* 0x000fe200078e0236 */
[----:B------:R0:W5:Y:S01]  /*54b0*/  @!P6 LDG.E.CONSTANT R41, [R46.64] ;  /* 0x000000042e29e981 */ /* 0x000162000c1e9900 */
[----:B------:R-:W-:Y:S02]  /*54c0*/  @P5 SHF.R.U32.HI R55, RZ, 0x1f, R72 ;  /* 0x0000001fff375819 */ /* 0x000fe40000011648 */
[----:B------:R-:W-:Y:S01]  /*54d0*/  @P0 IMAD.HI R66, R67, -0x77777777, R66 ;  /* 0x8888888943420827 */ /* 0x000fe200078e0242 */
[----:B------:R-:W-:Y:S02]  /*54e0*/  @P1 LEA.HI.SX32 R49, R84, R49, 0x1d ;  /* 0x0000003154311211 */ /* 0x000fe400078feaff */
[----:B------:R-:W-:Y:S02]  /*54f0*/  @P1 SHF.R.U32.HI R67, RZ, 0x1f, R54 ;  /* 0x0000001fff431819 */ /* 0x000fe40000011636 */
[----:B------:R-:W-:Y:S02]  /*5500*/  @P0 LEA.HI.SX32 R86, R86, R51, 0x1d ;  /* 0x0000003356560211 */ /* 0x000fe400078feaff */
[----:B0-----:R-:W-:-:S02]  /*5510*/  @P1 SHF.R.U32.HI R47, RZ, 0x1f, R50 ;  /* 0x0000001fff2f1819 */ /* 0x001fc40000011632 */
[----:B------:R-:W-:Y:S02]  /*5520*/  @P0 SHF.R.U32.HI R69, RZ, 0x1f, R66 ;  /* 0x0000001fff450819 */ /* 0x000fe40000011642 */
[----:B------:R-:W-:Y:S02]  /*5530*/  @!P4 IADD3 R51, R43, -0xf, RZ ;  /* 0xfffffff12b33c810 */ /* 0x000fe40007ffe0ff */
[----:B------:R-:W-:Y:S02]  /*5540*/  @P5 IADD3 R64, R64, -0xf, RZ ;  /* 0xfffffff140405810 */ /* 0x000fe40007ffe0ff */
[----:B------:R-:W-:Y:S02]  /*5550*/  @P5 LEA.HI.SX32 R55, R72, R55, 0x1d ;  /* 0x0000003748375211 */ /* 0x000fe400078feaff */
[----:B------:R-:W-:Y:S02]  /*5560*/  @P5 SHF.R.U32.HI R52, RZ, 0x1f, R53 ;  /* 0x0000001fff345819 */ /* 0x000fe40000011635 */
[----:B------:R-:W-:Y:S01]  /*5570*/  @P2 SHF.R.U32.HI R43, RZ, 0x1f, R48 ;  /* 0x0000001fff2b2819 */ /* 0x000fe20000011630 */
[----:B------:R-:W-:Y:S01]  /*5580*/  @P1 IMAD R44, R49, 0xe, R44 ;  /* 0x0000000e312c1824 */ /* 0x000fe200078e022c */
[----:B------:R-:W-:-:S02]  /*5590*/  @P1 LEA.HI.SX32 R67, R54, R67, 0x1d ;  /* 0x0000004336431211 */ /* 0x000fc400078feaff */
[----:B------:R-:W-:Y:S01]  /*55a0*/  @P1 LEA.HI.SX32 R72, R50, R47, 0x1d ;  /* 0x0000002f32481211 */ /* 0x000fe200078feaff */
[----:B------:R-:W-:Y:S01]  /*55b0*/  @P1 IMAD.MOV.U32 R47, RZ, RZ, 0x4 ;  /* 0x00000004ff2f1424 */ /* 0x000fe200078e00ff */
[----:B------:R-:W-:Y:S02]  /*55c0*/  @P0 LEA.HI.SX32 R69, R66, R69, 0x1d ;  /* 0x0000004542450211 */ /* 0x000fe400078feaff */
[----:B------:R-:W-:Y:S01]  /*55d0*/  @!P3 IADD3 R71, R71, -0xf, RZ ;  /* 0xfffffff14747b810 */ /* 0x000fe20007ffe0ff */
[----:B------:R-:W-:Y:S01]  /*55e0*/  @P5 IMAD R64, R79, 0xc4, R64 ;  /* 0x000000c44f405824 */ /* 0x000fe200078e0240 */
[----:B------:R-:W-:Y:S01]  /*55f0*/  @P5 LEA.HI.SX32 R53, R53, R52, 0x1d ;  /* 0x0000003435355211 */ /* 0x000fe200078feaff */
[----:B------:R-:W-:Y:S01]  /*5600*/  @!P4 IMAD R68, R68, 0xc4, R51 ;  /* 0x000000c44444c824 */ /* 0x000fe200078e0233 */
[----:B------:R-:W-:Y:S01]  /*5610*/  @P2 LEA.HI.SX32 R54, R48, R43, 0x1d ;  /* 0x0000002b30362211 */ /* 0x000fe200078feaff */
[----:B------:R-:W-:Y:S01]  /*5620*/  @P1 IMAD R51, R67, 0xe, R70 ;  /* 0x0000000e43331824 */ /* 0x000fe200078e0246 */
[----:B------:R-:W-:Y:S01]  /*5630*/  MOV R43, RZ ;  /* 0x000000ff002b7202 */ /* 0x000fe20000000f00 */
[----:B------:R-:W-:Y:S01]  /*5640*/  @P1 IMAD.WIDE R46, R44, R47, c[0x0][0x160] ;  /* 0x000058002c2e1625 */ /* 0x000fe200078e022f */
[----:B------:R-:W-:Y:S01]  /*5650*/  @P2 MOV R49, 0x4 ;  /* 0x0000000400312802 */ /* 0x000fe20000000f00 */
[----:B------:R-:W-:-:S02]  /*5660*/  HFMA2.MMA R67, -RZ, RZ, 0, 0 ;  /* 0x00000000ff437435 */ /* 0x000fc400000001ff */
[----:B------:R-:W-:Y:S01]  /*5670*/  @P2 IMAD R48, R63, 0xe, R74 ;  /* 0x0000000e3f302824 */ /* 0x000fe200078e024a */
[----:B------:R0:W5:Y:S01]  /*5680*/  @P1 LDG.E.CONSTANT R43, [R46.64] ;  /* 0x000000042e2b1981 */ /* 0x000162000c1e9900 */
[----:B------:R-:W-:Y:S02]  /*5690*/  @!P3 IMAD R73, R62, 0xc4, R71 ;  /* 0x000000c43e49b824 */ /* 0x000fe400078e0247 */
[----:B------:R-:W-:Y:S02]  /*56a0*/  @P0 IMAD R78, R69, 0xe, R78 ;  /* 0x0000000e454e0824 */ /* 0x000fe400078e024e */
[----:B------:R-:W-:Y:S02]  /*56b0*/  @P1 IMAD.MOV.U32 R44, RZ, RZ, 0x4 ;  /* 0x00000004ff2c1424 */ /* 0x000fe400078e00ff */
[----:B------:R-:W-:Y:S01]  /*56c0*/  @P5 IMAD R69, R53, 0xe, R64 ;  /* 0x0000000e35455824 */ /* 0x000fe200078e0240 */
[----:B------:R-:W-:Y:S01]  /*56d0*/  @P0 MOV R53, 0x4 ;  /* 0x0000000400350802 */ /* 0x000fe20000000f00 */
[----:B------:R-:W-:-:S02]  /*56e0*/  @!P4 IMAD R71, R61, 0xe, R68 ;  /* 0x0000000e3d47c824 */ /* 0x000fc400078e0244 */
[----:B------:R-:W-:Y:S01]  /*56f0*/  @P5 IMAD R50, R55, 0xe, R76 ;  /* 0x0000000e37325824 */ /* 0x000fe200078e024c */
[----:B------:R-:W-:Y:S01]  /*5700*/  @P0 MOV R55, 0x4 ;  /* 0x0000000400370802 */ /* 0x000fe20000000f00 */
[----:B------:R-:W-:Y:S02]  /*5710*/  @P1 IMAD R72, R72, 0xe, R45 ;  /* 0x0000000e48481824 */ /* 0x000fe400078e022d */
[----:B------:R-:W-:Y:S02]  /*5720*/  IMAD.MOV.U32 R68, RZ, RZ, RZ ;  /* 0x000000ffff447224 */ /* 0x000fe400078e00ff */
[----:B------:R-:W-:Y:S02]  /*5730*/  @P0 IMAD R52, R86, 0xe, R75 ;  /* 0x0000000e56340824 */ /* 0x000fe400078e024b */
[----:B------:R-:W-:Y:S02]  /*5740*/  @P5 IMAD.MOV.U32 R45, RZ, RZ, 0x4 ;  /* 0x00000004ff2d5424 */ /* 0x000fe400078e00ff */
[----:B------:R-:W-:Y:S01]  /*5750*/  @P2 IMAD.WIDE R48, R48, R49, c[0x0][0x160] ;  /* 0x0000580030302625 */ /* 0x000fe200078e0231 */
[----:B------:R-:W-:-:S03]  /*5760*/  MOV R64, RZ ;  /* 0x000000ff00407202 */ /* 0x000fc60000000f00 */
[----:B0-----:R-:W-:Y:S01]  /*5770*/  @P1 IMAD.WIDE R46, R51, R44, c[0x0][0x160] ;  /* 0x00005800332e1625 */ /* 0x001fe200078e022c */
[----:B------:R0:W5:Y:S03]  /*5780*/  @P2 LDG.E.CONSTANT R68, [R48.64] ;  /* 0x0000000430442981 */ /* 0x000166000c1e9900 */
[----:B------:R-:W-:Y:S01]  /*5790*/  IMAD.MOV.U32 R66, RZ, RZ, RZ ;  /* 0x000000ffff427224 */ /* 0x000fe200078e00ff */
[----:B------:R1:W5:Y:S01]  /*57a0*/  @P1 LDG.E.CONSTANT R67, [R46.64] ;  /* 0x000000042e431981 */ /* 0x000362000c1e9900 */
[----:B------:R-:W-:Y:S01]  /*57b0*/  @P0 IMAD.WIDE R52, R52, R53, c[0x0][0x160] ;  /* 0x0000580034340625 */ /* 0x000fe200078e0235 */
[----:B------:R-:W-:-:S03]  /*57c0*/  @P5 MOV R74, 0x4 ;  /* 0x00000004004a5802 */ /* 0x000fc60000000f00 */
[----:B------:R-:W-:Y:S01]  /*57d0*/  @P5 IMAD.WIDE R50, R50, R45, c[0x0][0x160] ;  /* 0x0000580032325625 */ /* 0x000fe200078e022d */
[----:B0-----:R-:W-:Y:S01]  /*57e0*/  @!P3 MOV R49, 0x4 ;  /* 0x000000040031b802 */ /* 0x001fe20000000f00 */
[----:B------:R0:W5:Y:S02]  /*57f0*/  @P0 LDG.E.CONSTANT R66, [R52.64] ;  /* 0x0000000434420981 */ /* 0x000164000c1e9900 */
[----:B------:R-:W-:Y:S01]  /*5800*/  @P0 IMAD.WIDE R44, R78, R55, c[0x0][0x160] ;  /* 0x000058004e2c0625 */ /* 0x000fe200078e0237 */
[----:B------:R-:W-:Y:S01]  /*5810*/  HFMA2.MMA R55, -RZ, RZ, 0, 0 ;  /* 0x00000000ff377435 */ /* 0x000fe200000001ff */
[----:B------:R2:W5:Y:S02]  /*5820*/  @P5 LDG.E.CONSTANT R64, [R50.64] ;  /* 0x0000000432405981 */ /* 0x000564000c1e9900 */
[----:B------:R-:W-:Y:S02]  /*5830*/  @!P4 IMAD.MOV.U32 R48, RZ, RZ, 0x4 ;  /* 0x00000004ff30c424 */ /* 0x000fe400078e00ff */
[----:B------:R-:W-:-:S02]  /*5840*/  @!P3 IMAD R70, R60, 0xe, R73 ;  /* 0x0000000e3c46b824 */ /* 0x000fc400078e0249 */
[----:B------:R-:W-:Y:S02]  /*5850*/  @P2 IMAD R83, R54, 0xe, R83 ;  /* 0x0000000e36532824 */ /* 0x000fe400078e0253 */
[----:B-1----:R-:W-:Y:S01]  /*5860*/  @P2 IMAD.MOV.U32 R46, RZ, RZ, 0x4 ;  /* 0x00000004ff2e2424 */ /* 0x002fe200078e00ff */
[----:B------:R-:W-:Y:S01]  /*5870*/  CS2R R60, SRZ ;  /* 0x00000000003c7805 */ /* 0x000fe2000001ff00 */
[----:B------:R-:W-:Y:S02]  /*5880*/  IMAD.MOV.U32 R65, RZ, RZ, RZ ;  /* 0x000000ffff417224 */ /* 0x000fe400078e00ff */
[----:B------:R-:W-:Y:S02]  /*5890*/  IMAD.MOV.U32 R54, RZ, RZ, RZ ;  /* 0x000000ffff367224 */ /* 0x000fe400078e00ff */
[----:B0-----:R-:W-:Y:S02]  /*58a0*/  @!P4 IMAD.WIDE R52, R71, R48, c[0x0][0x160] ;  /* 0x000058004734c625 */ /* 0x001fe400078e0230 */
[----:B------:R0:W5:Y:S02]  /*58b0*/  @P2 LDG.E.CONSTANT R65, [R80.64] ;  /* 0x0000000450412981 */ /* 0x000164000c1e9900 */
[----:B--2---:R-:W-:-:S02]  /*58c0*/  @P5 IMAD.WIDE R50, R69, R74, c[0x0][0x160] ;  /* 0x0000580045325625 */ /* 0x004fc400078e024a */
[----:B------:R0:W5:Y:S02]  /*58d0*/  @!P4 LDG.E.CONSTANT R60, [R52.64] ;  /* 0x00000004343cc981 */ /* 0x000164000c1e9900 */
[----:B------:R-:W-:Y:S02]  /*58e0*/  @!P3 IMAD.WIDE R48, R70, R49, c[0x0][0x160] ;  /* 0x000058004630b625 */ /* 0x000fe400078e0231 */
[----:B------:R0:W5:Y:S02]  /*58f0*/  @P5 LDG.E.CONSTANT R61, [R50.64] ;  /* 0x00000004323d5981 */ /* 0x000164000c1e9900 */
[----:B------:R-:W-:Y:S02]  /*5900*/  @P2 IMAD.WIDE R46, R83, R46, c[0x0][0x160] ;  /* 0x00005800532e2625 */ /* 0x000fe400078e022e */
[----:B------:R0:W5:Y:S04]  /*5910*/  @!P3 LDG.E.CONSTANT R55, [R48.64] ;  /* 0x000000043037b981 */ /* 0x000168000c1e9900 */
[----:B------:R0:W5:Y:S01]  /*5920*/  @P2 LDG.E.CONSTANT R54, [R46.64] ;  /* 0x000000042e362981 */ /* 0x000162000c1e9900 */
[----:B------:R-:W-:Y:S01]  /*5930*/  IMAD.MOV.U32 R63, RZ, RZ, RZ ;  /* 0x000000ffff3f7224 */ /* 0x000fe200078e00ff */
[----:B------:R-:W-:Y:S01]  /*5940*/  @P1 MOV R73, 0x4 ;  /* 0x0000000400491802 */ /* 0x000fe20000000f00 */
[----:B------:R-:W-:-:S04]  /*5950*/  IMAD.MOV.U32 R62, RZ, RZ, RZ ;  /* 0x000000ffff3e7224 */ /* 0x000fc800078e00ff */
[----:B------:R1:W5:Y:S02]  /*5960*/  @P0 LDG.E.CONSTANT R63, [R44.64] ;  /* 0x000000042c3f0981 */ /* 0x000364000c1e9900 */
[----:B-1----:R-:W-:-:S05]  /*5970*/  @P1 IMAD.WIDE R44, R72, R73, c[0x0][0x160] ;  /* 0x00005800482c1625 */ /* 0x002fca00078e0249 */
[----:B------:R1:W5:Y:S01]  /*5980*/  @P1 LDG.E.CONSTANT R62, [R44.64] ;  /* 0x000000042c3e1981 */ /* 0x000362000c1e9900 */
[C---:B------:R-:W-:Y:S01]  /*5990*/  ISETP.GE.AND P1, PT, R0.reuse, 0xf, PT ;  /* 0x0000000f0000780c */ /* 0x040fe20003f26270 */
[----:B------:R-:W-:Y:S01]  /*59a0*/  BSSY B0, `(.L_x_0) ;  /* 0x0000016000007945 */ /* 0x000fe20003800000 */
[----:B-1----:R-:W-:Y:S01]  /*59b0*/  IADD3 R45, R0, 0xe0, RZ ;  /* 0x000000e0002d7810 */ /* 0x002fe20007ffe0ff */
[----:B------:R-:W-:Y:S01]  /*59c0*/  IMAD.MOV.U32 R44, RZ, RZ, RZ ;  /* 0x000000ffff2c7224 */ /* 0x000fe200078e00ff */
[----:B------:R-:W-:-:S03]  /*59d0*/  HFMA2.MMA R69, -RZ, RZ, 0, 0 ;  /* 0x00000000ff457435 */ /* 0x000fc600000001ff */
[----:B------:R-:W-:-:S05]  /*59e0*/  IMAD.HI R70, R45, -0x6e5d4c3b, R44 ;  /* 0x91a2b3c52d467827 */ /* 0x000fca00078e022c */
[----:B------:R-:W-:Y:S01]  /*59f0*/  SHF.R.U32.HI R71, RZ, 0x1f, R70 ;  /* 0x0000001fff477819 */ /* 0x000fe20000011646 */
[----:B------:R-:W-:Y:S05]  /*5a00*/  @!P1 BRA `(.L_x_1) ;  /* 0x000000f000009947 */ /* 0x000fea0003800000 */
[----:B0-----:R-:W-:Y:S01]  /*5a10*/  MOV R47, R0 ;  /* 0x00000000002f7202 */ /* 0x001fe20000000f00 */
[----:B------:R-:W-:-:S04]  /*5a20*/  IMAD.MOV.U32 R46, RZ, RZ, RZ ;  /* 0x000000ffff2e7224 */ /* 0x000fc800078e00ff */
[----:B------:R-:W-:-:S05]  /*5a30*/  IMAD.HI R46, R0, -0x77777777, R46 ;  /* 0x88888889002e7827 */ /* 0x000fca00078e022e */
[----:B------:R-:W-:-:S04]  /*5a40*/  SHF.R.U32.HI R47, RZ, 0x1f, R46 ;  /* 0x0000001fff2f7819 */ /* 0x000fc8000001162e */
[----:B------:R-:W-:-:S05]  /*5a50*/  LEA.HI.SX32 R47, R46, R47, 0x1d ;  /* 0x0000002f2e2f7211 */ /* 0x000fca00078feaff */
[----:B------:R-:W-:-:S05]  /*5a60*/  IMAD R46, R47, -0xf, R0 ;  /* 0xfffffff12f2e7824 */ /* 0x000fca00078e0200 */
[----:B------:R-:W-:-:S13]  /*5a70*/  ISETP.GE.AND P1, PT, R46, 0x1, PT ;  /* 0x000000012e00780c */ /* 0x000fda0003f26270 */
[----:B------:R-:W-:Y:S05]  /*5a80*/  @!P1 BRA `(.L_x_1) ;  /* 0x0000007000009947 */ /* 0x000fea0003800000 */
[----:B------:R-:W0:Y:S02]  /*5a90*/  S2R R49, SR_CTAID.X ;  /* 0x0000000000317919 */ /* 0x000e240000002500 */
[----:B0-----:R-:W-:Y:S02]  /*5aa0*/  IMAD R46, R49, 0x1880, R46 ;  /* 0x00001880312e7824 */ /* 0x001fe400078e022e */
[----:B------:R-:W-:-:S03]  /*5ab0*/  IMAD.MOV.U32 R49, RZ, RZ, 0x4 ;  /* 0x00000004ff317424 */ /* 0x000fc600078e00ff */
[----:B------:R-:W-:-:S05]  /*5ac0*/  IADD3 R46, R46, -0xf, RZ ;  /* 0xfffffff12e2e7810 */ /* 0x000fca0007ffe0ff */
[----:B------:R-:W-:-:S04]  /*5ad0*/  IMAD R46, R47, 0xe, R46 ;  /* 0x0000000e2f2e7824 */ /* 0x000fc800078e022e */
[----:B------:R-:W-:-:S05]  /*5ae0*/  IMAD.WIDE R46, R46, R49, c[0x0][0x160] ;  /* 0x000058002e2e7625 */ /* 0x000fca00078e0231 */
[----:B------:R0:W5:Y:S02]  /*5af0*/  LDG.E.CONSTANT R69, [R46.64] ;  /* 0x000000042e457981 */ /* 0x000164000c1e9900 */
.L_x_1:
[----:B0-----:R-:W-:Y:S05]  /*5b00*/  BSYNC B0 ;  /* 0x0000000000007941 */ /* 0x001fea0003800000 */
.L_x_0:
[----:B------:R-:W-:Y:S01]  /*5b10*/  LEA.HI.SX32 R71, R70, R71, 0x19 ;  /* 0x0000004746477211 */ /* 0x000fe200078fcaff */
[----:B-----5:R0:W-:Y:S01]  /*5b20*/  STS [R0.X4], R69 ;  /* 0x0000004500007388 */ /* 0x0201e20000004800 */
[----:B------:R-:W-:Y:S01]  /*5b30*/  IADD3 R47, R0, 0xdf, RZ ;  /* 0x000000df002f7810 */ /* 0x000fe20007ffe0ff */
[----:B------:R-:W-:Y:S01]  /*5b40*/  BSSY B0, `(.L_x_2) ;  /* 0x000001d000007945 */ /* 0x000fe20003800000 */
[----:B------:R-:W-:Y:S01]  /*5b50*/  MOV R46, RZ ;  /* 0x000000ff002e7202 */ /* 0x000fe20000000f00 */
[----:B------:R-:W-:Y:S02]  /*5b60*/  IMAD R45, R71, -0xe1, R45 ;  /* 0xffffff1f472d7824 */ /* 0x000fe400078e022d */
[----:B------:R-:W-:Y:S02]  /*5b70*/  IMAD.MOV.U32 R51, RZ, RZ, RZ ;  /* 0x000000ffff337224 */ /* 0x000fe400078e00ff */
[----:B------:R-:W-:Y:S01]  /*5b80*/  IMAD.HI R48, R47, -0x6e5d4c3b, R46 ;  /* 0x91a2b3c52f307827 */ /* 0x000fe200078e022e */
[----:B------:R-:W-:-:S04]  /*5b90*/  ISETP.GE.AND P1, PT, R45, 0xf, PT ;  /* 0x0000000f2d00780c */ /* 0x000fc80003f26270 */
[----:B------:R-:W-:-:S04]  /*5ba0*/  SHF.R.U32.HI R49, RZ, 0x1f, R48 ;  /* 0x0000001fff317819 */ /* 0x000fc80000011630 */
[----:B------:R-:W-:-:S05]  /*5bb0*/  LEA.HI.SX32 R73, R48, R49, 0x19 ;  /* 0x0000003130497211 */ /* 0x000fca00078fcaff */
[----:B------:R-:W-:Y:S05]  /*5bc0*/  @!P1 BRA `(.L_x_3) ;  /* 0x0000014000009947 */ /* 0x000fea0003800000 */
[----:B0-----:R-:W-:Y:S01]  /*5bd0*/  HFMA2.MMA R48, -RZ, RZ, 0, 0 ;  /* 0x00000000ff307435 */ /* 0x001fe200000001ff */
[----:B------:R-:W-:-:S09]  /*5be0*/  IADD3 R49, R0, 0xe, RZ ;  /* 0x0000000e00317810 */ /* 0x000fd20007ffe0ff */
[----:B------:R-:W-:-:S05]  /*5bf0*/  IMAD.HI R48, R49, -0x77777777, R48 ;  /* 0x8888888931307827 */ /* 0x000fca00078e0230 */
[----:B------:R-:W-:-:S04]  /*5c00*/  SHF.R.U32.HI R53, RZ, 0x1f, R48 ;  /* 0x0000001fff357819 */ /* 0x000fc80000011630 */
[----:B------:R-:W-:-:S05]  /*5c10*/  LEA.HI.SX32 R53, R48, R53, 0x1d ;  /* 0x0000003530357211 */ /* 0x000fca00078feaff */
[----:B------:R-:W-:-:S05]  /*5c20*/  IMAD R53, R53, -0xf, R49 ;  /* 0xfffffff135357824 */ /* 0x000fca00078e0231 */
[----:B------:R-:W-:-:S13]  /*5c30*/  ISETP.GE.AND P1, PT, R53, 0x1, PT ;  /* 0x000000013500780c */ /* 0x000fda0003f26270 */
[----:B------:R-:W-:Y:S05]  /*5c40*/  @!P1 BRA `(.L_x_3) ;  /* 0x000000c000009947 */ /* 0x000fea0003800000 */
[----:B------:R-:W0:Y:S01]  /*5c50*/  S2R R48, SR_CTAID.X ;  /* 0x0000000000307919 */ /* 0x000e220000002500 */
[----:B------:R-:W-:-:S04]  /*5c60*/  IMAD.MOV.U32 R44, RZ, RZ, RZ ;  /* 0x000000ffff2c7224 */ /* 0x000fc800078e00ff */
[----:B------:R-:W-:-:S05]  /*5c70*/  IMAD.HI R44, R45, -0x77777777, R44 ;  /* 0x888888892d2c7827 */ /* 0x000fca00078e022c */
[----:B------:R-:W-:-:S04]  /*5c80*/  SHF.R.U32.HI R45, RZ, 0x1f, R44 ;  /* 0x0000001fff2d7819 */ /* 0x000fc8000001162c */
[----:B------:R-:W-:Y:S02]  /*5c90*/  LEA.HI.SX32 R45, R44, R45, 0x1d ;  /* 0x0000002d2c2d7211 */ /* 0x000fe400078feaff */
[----:B------:R-:W-:Y:S01]  /*5ca0*/  MOV R44, 0x4 ;  /* 0x00000004002c7802 */ /* 0x000fe20000000f00 */
[----:B0-----:R-:W-:-:S05]  /*5cb0*/  IMAD R53, R48, 0x1880, R53 ;  /* 0x0000188030357824 */ /* 0x001fca00078e0235 */
[----:B------:R-:W-:-:S05]  /*5cc0*/  IADD3 R48, R53, -0xf, RZ ;  /* 0xfffffff135307810 */ /* 0x000fca0007ffe0ff */
[----:B------:R-:W-:-:S04]  /*5cd0*/  IMAD R48, R71, 0xc4, R48 ;  /* 0x000000c447307824 */ /* 0x000fc800078e0230 */
[----:B------:R-:W-:-:S04]  /*5ce0*/  IMAD R45, R45, 0xe, R48 ;  /* 0x0000000e2d2d7824 */ /* 0x000fc800078e0230 */
[----:B------:R-:W-:-:S05]  /*5cf0*/  IMAD.WIDE R44, R45, R44, c[0x0][0x160] ;  /* 0x000058002d2c7625 */ /* 0x000fca00078e022c */
[----:B------:R0:W5:Y:S02]  /*5d00*/  LDG.E.CONSTANT R51, [R44.64] ;  /* 0x000000042c337981 */ /* 0x000164000c1e9900 */
.L_x_3:
[----:B0-----:R-:W-:Y:S05]  /*5d10*/  BSYNC B0 ;  /* 0x0000000000007941 */ /* 0x001fea0003800000 */
.L_x_2:
[----:B-----5:R0:W-:Y:S01]  /*5d20*/  STS [R0.X4+0x380], R51 ;  /* 0x0003803300007388 */ /* 0x0201e20000004800 */
[----:B------:R-:W-:Y:S01]  /*5d30*/  IMAD R47, R73, -0xe1, R47 ;  /* 0xffffff1f492f7824 */ /* 0x000fe200078e022f */
[----:B------:R-:W-:Y:S01]  /*5d40*/  IADD3 R45, R0, 0xde, RZ ;  /* 0x000000de002d7810 */ /* 0x000fe20007ffe0ff */
[----:B------:R-:W-:Y:S01]  /*5d50*/  IMAD.MOV.U32 R44, RZ, RZ, RZ ;  /* 0x000000ffff2c7224 */ /* 0x000fe200078e00ff */
[----:B------:R-:W-:Y:S01]  /*5d60*/  BSSY B0, `(.L_x_4) ;  /* 0x0000020000007945 */ /* 0x000fe20003800000 */
[----:B------:R-:W-:Y:S02]  /*5d70*/  MOV R53, RZ ;  /* 0x000000ff00357202 */ /* 0x000fe40000000f00 */
[----:B------:R-:W-:Y:S01]  /*5d80*/  ISETP.GE.AND P1, PT, R47, 0xf, PT ;  /* 0x0000000f2f00780c */ /* 0x000fe20003f26270 */
[----:B------:R-:W-:-:S05]  /*5d90*/  IMAD.HI R48, R45, -0x6e5d4c3b, R44 ;  /* 0x91a2b3c52d307827 */ /* 0x000fca00078e022c */
[----:B------:R-:W-:-:S04]  /*5da0*/  SHF.R.U32.HI R49, RZ, 0x1f, R48 ;  /* 0x0000001fff317819 */ /* 0x000fc80000011630 */
[----:B------:R-:W-:-:S03]  /*5db0*/  LEA.HI.SX32 R69, R48, R49, 0x19 ;  /* 0x0000003130457211 */ /* 0x000fc600078fcaff */
[----:B------:R-:W-:Y:S05]  /*5dc0*/  @!P1 BRA `(.L_x_5) ;  /* 0x0000019000009947 */ /* 0x000fea0003800000 */
[----:B0-----:R-:W-:Y:S01]  /*5dd0*/  IADD3 R49, R0, 0xd, RZ ;  /* 0x0000000d00317810 */ /* 0x001fe20007ffe0ff */
[----:B------:R-:W-:-:S04]  /*5de0*/  IMAD.MOV.U32 R48, RZ, RZ, RZ ;  /* 0x000000ffff307224 */ /* 0x000fc800078e00ff */
[----:B------:R-:W-:-:S05]  /*5df0*/  IMAD.HI R48, R49, -0x77777777, R48 ;  /* 0x8888888931307827 */ /* 0x000fca00078e0230 */
[----:B------:R-:W-:-:S04]  /*5e00*/  SHF.R.U32.HI R51, RZ, 0x1f, R48 ;  /* 0x0000001fff337819 */ /* 0x000fc80000011630 */
[----:B------:R-:W-:-:S05]  /*5e10*/  LEA.HI.SX32 R51, R48, R51, 0x1d ;  /* 0x0000003330337211 */ /* 0x000fca00078feaff */
[----:B------:R-:W-:-:S05]  /*5e20*/  IMAD R51, R51, -0xf, R49 ;  /* 0xfffffff133337824 */ /* 0x000fca00078e0231 */
[----:B------:R-:W-:-:S13]  /*5e30*/  ISETP.GE.AND P1, PT, R51, 0x1, PT ;  /* 0x000000013300780c */ /* 0x000fda0003f26270 */
[----:B------:R-:W-:Y:S05]  /*5e40*/  @!P1 BRA `(.L_x_5) ;  /* 0x0000011000009947 */ /* 0x000fea0003800000 */
[----:B------:R-:W0:Y:S01]  /*5e50*/  S2R R50, SR_CTAID.X ;  /* 0x0000000000327919 */ /* 0x000e220000002500 */
[----:B------:R-:W-:Y:S01]  /*5e60*/  HFMA2.MMA R48, -RZ, RZ, 0, 0 ;  /* 0x00000000ff307435 */ /* 0x000fe200000001ff */
[----:B------:R-:W-:Y:S01]  /*5e70*/  IADD3 R49, R0, 0x1c0, RZ ;  /* 0x000001c000317810 */ /* 0x000fe20007ffe0ff */
[----:B------:R-:W-:-:S04]  /*5e80*/  IMAD.MOV.U32 R46, RZ, RZ, RZ ;  /* 0x000000ffff2e7224 */ /* 0x000fc800078e00ff */
[----:B------:R-:W-:-:S04]  /*5e90*/  IMAD.HI R46, R47, -0x77777777, R46 ;  /* 0x888888892f2e7827 */ /* 0x000fc800078e022e */
[----:B------:R-:W-:Y:S01]  /*5ea0*/  IMAD.HI R48, R49, -0x6e5d4c3b, R48 ;  /* 0x91a2b3c531307827 */ /* 0x000fe200078e0230 */
[----:B------:R-:W-:-:S04]  /*5eb0*/  SHF.R.U32.HI R49, RZ, 0x1f, R46 ;  /* 0x0000001fff317819 */ /* 0x000fc8000001162e */
[----:B------:R-:W-:Y:S02]  /*5ec0*/  SHF.R.U32.HI R47, RZ, 0x1f, R48 ;  /* 0x0000001fff2f7819 */ /* 0x000fe40000011630 */
[----:B------:R-:W-:Y:S02]  /*5ed0*/  LEA.HI.SX32 R49, R46, R49, 0x1d ;  /* 0x000000312e317211 */ /* 0x000fe400078feaff */
[----:B------:R-:W-:Y:S01]  /*5ee0*/  LEA.HI.SX32 R47, R48, R47, 0x19 ;  /* 0x0000002f302f7211 */ /* 0x000fe200078fcaff */
[----:B0-----:R-:W-:-:S05]  /*5ef0*/  IMAD R51, R50, 0x1880, R51 ;  /* 0x0000188032337824 */ /* 0x001fca00078e0233 */
[----:B------:R-:W-:-:S05]  /*5f00*/  IADD3 R50, R51, -0xf, RZ ;  /* 0xfffffff133327810 */ /* 0x000fca0007ffe0ff */
[----:B------:R-:W-:Y:S01]  /*5f10*/  IMAD R50, R47, 0xc4, R50 ;  /* 0x000000c42f327824 */ /* 0x000fe200078e0232 */
[----:B------:R-:W-:-:S03]  /*5f20*/  MOV R47, 0x4 ;  /* 0x00000004002f7802 */ /* 0x000fc60000000f00 */
[----:B------:R-:W-:-:S04]  /*5f30*/  IMAD R46, R49, 0xe, R50 ;  /* 0x0000000e312e7824 */ /* 0x000fc800078e0232 */
[----:B------:R-:W-:-:S05]  /*5f40*/  IMAD.WIDE R46, R46, R47, c[0x0][0x160] ;  /* 0x000058002e2e7625 */ /* 0x000fca00078e022f */
[----:B------:R0:W5:Y:S02]  /*5f50*/  LDG.E.CONSTANT R53, [R46.64] ;  /* 0x000000042e357981 */ /* 0x000164000c1e9900 */
.L_x_5:
[----:B0-----:R-:W-:Y:S05]  /*5f60*/  BSYNC B0 ;  /* 0x0000000000007941 */ /* 0x001fea0003800000 */
.L_x_4:
[----:B-----5:R0:W-:Y:S01]  /*5f70*/  STS [R0.X4+0x700], R53 ;  /* 0x0007003500007388 */ /* 0x0201e20000004800 */
[----:B------:R-:W-:Y:S01]  /*5f80*/  IMAD R45, R69, -0xe1, R45 ;  /* 0xffffff1f452d7824 */ /* 0x000fe200078e022d */
[----:B------:R-:W-:Y:S01]  /*5f90*/  IADD3 R47, R0, 0xdd, RZ ;  /* 0x000000dd002f7810 */ /* 0x000fe20007ffe0ff */
[----:B------:R-:W-:Y:S01]  /*5fa0*/  IMAD.MOV.U32 R46, RZ, RZ, RZ ;  /* 0x000000ffff2e7224 */ /* 0x000fe200078e00ff */
[----:B------:R-:W-:Y:S01]  /*5fb0*/  BSSY B0, `(.L_x_6) ;  /* 0x0000020000007945 */ /* 0x000fe20003800000 */
[----:B------:R-:W-:Y:S01]  /*5fc0*/  HFMA2.MMA R51, -RZ, RZ, 0, 0 ;  /* 0x00000000ff337435 */ /* 0x000fe200000001ff */
        /* <DEDUP_REMOVED lines=14> */
[----:B------:R-:W-:Y:S01]  /*60b0*/  IADD3 R49, R0, 0x2a0, RZ ;  /* 0x000002a000317810 */ /* 0x000fe20007ffe0ff */
[----:B------:R-:W-:Y:S01]  /*60c0*/  IMAD.MOV.U32 R44, RZ, RZ, RZ ;  /* 0x000000ffff2c7224 */ /* 0x000fe200078e00ff */
[----:B------:R-:W-:-:S03]  /*60d0*/  MOV R48, RZ ;  /* 0x000000ff00307202 */ /* 0x000fc60000000f00 */
        /* <DEDUP_REMOVED lines=9> */
[----:B------:R-:W-:-:S03]  /*6170*/  HFMA2.MMA R45, -RZ, RZ, 0, 2.384185791015625e-07 ;  /* 0x00000004ff2d7435 */ /* 0x000fc600000001ff */
[----:B------:R-:W-:-:S07]  /*6180*/  IMAD R44, R49, 0xe, R50 ;  /* 0x0000000e312c7824 */ /* 0x000fce00078e0232 */
[----:B------:R-:W-:-:S05]  /*6190*/  IMAD.WIDE R44, R44, R45, c[0x0][0x160] ;  /* 0x000058002c2c7625 */ /* 0x000fca00078e022d */
[----:B------:R0:W5:Y:S02]  /*61a0*/  LDG.E.CONSTANT R51, [R44.64] ;  /* 0x000000042c337981 */ /* 0x000164000c1e9900 */
.L_x_7:
[----:B0-----:R-:W-:Y:S05]  /*61b0*/  BSYNC B0 ;  /* 0x0000000000007941 */ /* 0x001fea0003800000 */
.L_x_6:
        /* <DEDUP_REMOVED lines=36> */
.L_x_9:
[----:B0-----:R-:W-:Y:S05]  /*6400*/  BSYNC B0 ;  /* 0x0000000000007941 */ /* 0x001fea0003800000 */
.L_x_8:
        /* <DEDUP_REMOVED lines=36> */
.L_x_11:
[----:B0-----:R-:W-:Y:S05]  /*6650*/  BSYNC B0 ;  /* 0x0000000000007941 */ /* 0x001fea0003800000 */
.L_x_10:
        /* <DEDUP_REMOVED lines=36> */
.L_x_13:
[----:B0-----:R-:W-:Y:S05]  /*68a0*/  BSYNC B0 ;  /* 0x0000000000007941 */ /* 0x001fea0003800000 */
.L_x_12:
[----:B-----5:R0:W-:Y:S01]  /*68b0*/  STS [R0.X4+0x1500], R53 ;  /* 0x0015003500007388 */ /* 0x0201e20000004800 */
[----:B------:R-:W-:Y:S01]  /*68c0*/  IMAD R45, R69, -0xe1, R45 ;  /* 0xffffff1f452d7824 */ /* 0x000fe200078e022d */
[----:B------:R-:W-:Y:S01]  /*68d0*/  BSSY B0, `(.L_x_14) ;  /* 0x000001d000007945 */ /* 0x000fe20003800000 */
[----:B------:R-:W-:-:S03]  /*68e0*/  IMAD.MOV.U32 R49, RZ, RZ, RZ ;  /* 0x000000ffff317224 */ /* 0x000fc600078e00ff */
[----:B------:R-:W-:-:S13]  /*68f0*/  ISETP.GE.AND P1, PT, R45, 0xf, PT ;  /* 0x0000000f2d00780c */ /* 0x000fda0003f26270 */
        /* <DEDUP_REMOVED lines=21> */
[----:B------:R-:W-:Y:S02]  /*6a50*/  IMAD R48, R45, 0xc4, R48 ;  /* 0x000000c42d307824 */ /* 0x000fe400078e0230 */
[----:B------:R-:W-:Y:S02]  /*6a60*/  IMAD.MOV.U32 R45, RZ, RZ, 0x4 ;  /* 0x00000004ff2d7424 */ /* 0x000fe400078e00ff */
[----:B------:R-:W-:-:S04]  /*6a70*/  IMAD R44, R47, 0xe, R48 ;  /* 0x0000000e2f2c7824 */ /* 0x000fc800078e0230 */
[----:B------:R-:W-:-:S05]  /*6a80*/  IMAD.WIDE R44, R44, R45, c[0x0][0x160] ;  /* 0x000058002c2c7625 */ /* 0x000fca00078e022d */
[----:B------:R0:W5:Y:S02]  /*6a90*/  LDG.E.CONSTANT R49, [R44.64] ;  /* 0x000000042c317981 */ /* 0x000164000c1e9900 */
.L_x_15:
[----:B0-----:R-:W-:Y:S05]  /*6aa0*/  BSYNC B0 ;  /* 0x0000000000007941 */ /* 0x001fea0003800000 */
.L_x_14:
[----:B-----5:R0:W-:Y:S01]  /*6ab0*/  STS [R0.X4+0x1880], R49 ;  /* 0x0018803100007388 */ /* 0x0201e20000004800 */
[----:B------:R-:W-:Y:S01]  /*6ac0*/  ISETP.GT.AND P1, PT, R0, 0x1f, PT ;  /* 0x0000001f0000780c */ /* 0x000fe20003f24270 */
[----:B------:R-:W-:Y:S02]  /*6ad0*/  BSSY B0, `(.L_x_16) ;  /* 0x0000055000007945 */ /* 0x000fe40003800000 */
[----:B------:R0:W-:Y:S04]  /*6ae0*/  STS [R0.X4+0x1c0], R65 ;  /* 0x0001c04100007388 */ /* 0x0001e80000004800 */
        /* <DEDUP_REMOVED lines=54> */
[----:B------:R0:W-:Y:S01]  /*6e50*/  STS [R0.X4+0x6e40], R62 ;  /* 0x006e403e00007388 */ /* 0x0001e20000004800 */
[----:B------:R-:W-:Y:S05]  /*6e60*/  @P1 BRA `(.L_x_17) ;  /* 0x000001b000001947 */ /* 0x000fea0003800000 */
[----:B------:R-:W-:Y:S01]  /*6e70*/  BSSY B1, `(.L_x_18) ;  /* 0x0000019000017945 */ /* 0x000fe20003800000 */
[----:B0-----:R-:W-:Y:S01]  /*6e80*/  MOV R3, RZ ;  /* 0x000000ff00037202 */ /* 0x001fe20000000f00 */
[----:B------:R-:W-:Y:S05]  /*6e90*/  @!P0 BRA `(.L_x_19) ;  /* 0x0000016000008947 */ /* 0x000fea0003800000 */
[C---:B------:R-:W-:Y:S01]  /*6ea0*/  IADD3 R5, R0.reuse, 0xc1, RZ ;  /* 0x000000c100057810 */ /* 0x040fe20007ffe0ff */
[----:B------:R-:W-:Y:S01]  /*6eb0*/  IMAD.MOV.U32 R4, RZ, RZ, RZ ;  /* 0x000000ffff047224 */ /* 0x000fe200078e00ff */
[----:B------:R-:W0:Y:S01]  /*6ec0*/  S2R R9, SR_CTAID.X ;  /* 0x0000000000097919 */ /* 0x000e220000002500 */
[----:B------:R-:W-:-:S02]  /*6ed0*/  IADD3 R3, R0, 0x1c00, RZ ;  /* 0x00001c0000037810 */ /* 0x000fc40007ffe0ff */
[----:B------:R-:W-:-:S05]  /*6ee0*/  IMAD.HI R2, R5, -0x6e5d4c3b, R4 ;  /* 0x91a2b3c505027827 */ /* 0x000fca00078e0204 */
[----:B------:R-:W-:-:S04]  /*6ef0*/  SHF.R.U32.HI R7, RZ, 0x1f, R2 ;  /* 0x0000001fff077819 */ /* 0x000fc80000011602 */
[----:B------:R-:W-:Y:S01]  /*6f00*/  LEA.HI.SX32 R7, R2, R7, 0x19 ;  /* 0x0000000702077211 */ /* 0x000fe200078fcaff */
[----:B------:R-:W-:-:S04]  /*6f10*/  HFMA2.MMA R2, -RZ, RZ, 0, 0 ;  /* 0x00000000ff027435 */ /* 0x000fc800000001ff */
[----:B------:R-:W-:-:S04]  /*6f20*/  IMAD R5, R7, -0xe1, R5 ;  /* 0xffffff1f07057824 */ /* 0x000fc800078e0205 */
[----:B------:R-:W-:-:S04]  /*6f30*/  IMAD.HI R4, R5, -0x77777777, R4 ;  /* 0x8888888905047827 */ /* 0x000fc800078e0204 */
[----:B------:R-:W-:Y:S01]  /*6f40*/  IMAD.HI R2, R3, -0x6e5d4c3b, R2 ;  /* 0x91a2b3c503027827 */ /* 0x000fe200078e0202 */
[----:B------:R-:W-:-:S03]  /*6f50*/  SHF.R.U32.HI R5, RZ, 0x1f, R4 ;  /* 0x0000001fff057819 */ /* 0x000fc60000011604 */
[----:B0-----:R-:W-:Y:S01]  /*6f60*/  IMAD R9, R9, 0x1880, R10 ;  /* 0x0000188009097824 */ /* 0x001fe200078e020a */
[----:B------:R-:W-:Y:S02]  /*6f70*/  SHF.R.U32.HI R3, RZ, 0x1f, R2 ;  /* 0x0000001fff037819 */ /* 0x000fe40000011602 */
[----:B------:R-:W-:Y:S02]  /*6f80*/  LEA.HI.SX32 R5, R4, R5, 0x1d ;  /* 0x0000000504057211 */ /* 0x000fe400078feaff */
[----:B------:R-:W-:Y:S02]  /*6f90*/  IADD3 R6, R9, -0xf, RZ ;  /* 0xfffffff109067810 */ /* 0x000fe40007ffe0ff */
[----:B------:R-:W-:-:S05]  /*6fa0*/  LEA.HI.SX32 R3, R2, R3, 0x19 ;  /* 0x0000000302037211 */ /* 0x000fca00078fcaff */
[----:B------:R-:W-:Y:S02]  /*6fb0*/  IMAD R2, R3, 0xc4, R6 ;  /* 0x000000c403027824 */ /* 0x000fe400078e0206 */
[----:B------:R-:W-:Y:S02]  /*6fc0*/  IMAD.MOV.U32 R3, RZ, RZ, 0x4 ;  /* 0x00000004ff037424 */ /* 0x000fe400078e00ff */
[----:B------:R-:W-:-:S04]  /*6fd0*/  IMAD R2, R5, 0xe, R2 ;  /* 0x0000000e05027824 */ /* 0x000fc800078e0202 */
[----:B------:R-:W-:-:S06]  /*6fe0*/  IMAD.WIDE R2, R2, R3, c[0x0][0x160] ;  /* 0x0000580002027625 */ /* 0x000fcc00078e0203 */
[----:B------:R0:W5:Y:S02]  /*6ff0*/  LDG.E.CONSTANT R3, [R2.64] ;  /* 0x0000000402037981 */ /* 0x000164000c1e9900 */
.L_x_19:
[----:B------:R-:W-:Y:S05]  /*7000*/  BSYNC B1 ;  /* 0x0000000000017941 */ /* 0x000fea0003800000 */
.L_x_18:
[----:B-----5:R1:W-:Y:S02]  /*7010*/  STS [R0.X4+0x7000], R3 ;  /* 0x0070000300007388 */ /* 0x0203e40000004800 */
.L_x_17:
[----:B------:R-:W-:Y:S05]  /*7020*/  BSYNC B0 ;  /* 0x0000000000007941 */ /* 0x000fea0003800000 */
.L_x_16:
[----:B0-----:R-:W0:Y:S01]  /*7030*/  S2R R41, SR_CTAID.X ;  /* 0x0000000000297919 */ /* 0x001e220000002500 */
[----:B------:R-:W-:Y:S02]  /*7040*/  ISETP.GT.AND P0, PT, R0, 0x3f, PT ;  /* 0x0000003f0000780c */ /* 0x000fe40003f04270 */
[----:B------:R-:W-:Y:S01]  /*7050*/  MOV R40, 0x4 ;  /* 0x0000000400287802 */ /* 0x000fe20000000f00 */
[----:B0-----:R-:W-:-:S04]  /*7060*/  IMAD R2, R41, 0x120, R0 ;  /* 0x0000012029027824 */ /* 0x001fc800078e0200 */
[----:B-1----:R-:W-:-:S05]  /*7070*/  IMAD.WIDE R2, R2, R40, c[0x0][0x168] ;  /* 0x00005a0002027625 */ /* 0x002fca00078e0228 */
[----:B------:R0:W2:Y:S04]  /*7080*/  LDG.E.CONSTANT R5, [R2.64] ;  /* 0x0000000402057981 */ /* 0x0000a8000c1e9900 */
[----:B------:R0:W3:Y:S04]  /*7090*/  LDG.E.CONSTANT R7, [R2.64+0x1c0] ;  /* 0x0001c00402077981 */ /* 0x0000e8000c1e9900 */
[----:B------:R0:W4:Y:S02]  /*70a0*/  @!P0 LDG.E.CONSTANT R9, [R2.64+0x380] ;  /* 0x0003800402098981 */ /* 0x000124000c1e9900 */
[----:B0-----:R-:W-:Y:S01]  /*70b0*/  MOV R3, R0 ;  /* 0x0000000000037202 */ /* 0x001fe20000000f00 */
[----:B------:R-:W-:-:S04]  /*70c0*/  IMAD.MOV.U32 R2, RZ, RZ, RZ ;  /* 0x000000ffff027224 */ /* 0x000fc800078e00ff */
[----:B------:R-:W-:-:S05]  /*70d0*/  IMAD.HI R4, R0, -0x6db6db6d, R2 ;  /* 0x9249249300047827 */ /* 0x000fca00078e0202 */
[----:B------:R-:W-:-:S04]  /*70e0*/  SHF.R.U32.HI R11, RZ, 0x1f, R4 ;  /* 0x0000001fff0b7819 */ /* 0x000fc80000011604 */
[----:B------:R-:W-:-:S05]  /*70f0*/  LEA.HI.SX32 R11, R4, R11, 0x1e ;  /* 0x0000000b040b7211 */ /* 0x000fca00078ff2ff */
[----:B------:R-:W-:-:S04]  /*7100*/  IMAD R4, R11, -0x7, R0 ;  /* 0xfffffff90b047824 */ /* 0x000fc800078e0200 */
[----:B------:R-:W-:-:S04]  /*7110*/  IMAD R4, R4, 0x1e, RZ ;  /* 0x0000001e04047824 */ /* 0x000fc800078e02ff */
[C---:B------:R-:W-:Y:S02]  /*7120*/  IMAD R4, R11.reuse, 0xe1, R4 ;  /* 0x000000e10b047824 */ /* 0x040fe400078e0204 */
[----:B------:R-:W-:Y:S01]  /*7130*/  IMAD R11, R11, 0x24, RZ ;  /* 0x000000240b0b7824 */ /* 0x000fe200078e02ff */
[----:B--2---:R-:W-:Y:S04]  /*7140*/  STS [R0.X4+0x7080], R5 ;  /* 0x0070800500007388 */ /* 0x004fe80000004800 */
[----:B---3--:R-:W-:Y:S04]  /*7150*/  STS [R0.X4+0x7240], R7 ;  /* 0x0072400700007388 */ /* 0x008fe80000004800 */
[----:B----4-:R-:W-:Y:S04]  /*7160*/  @!P0 STS [R0.X4+0x7400], R9 ;  /* 0x0074000900008388 */ /* 0x010fe80000004800 */
[----:B------:R-:W-:Y:S06]  /*7170*/  BAR.SYNC 0x0 ;  /* 0x0000000000007b1d */ /* 0x000fec0000000000 */
[----:B------:R-:W-:Y:S04]  /*7180*/  LDS R14, [R11+0x7080] ;  /* 0x007080000b0e7984 */ /* 0x000fe80000000800 */
[----:B------:R-:W0:Y:S04]  /*7190*/  LDS R3, [R4.X4] ;  /* 0x0000000004037984 */ /* 0x000e280000004800 */
[----:B------:R-:W-:Y:S04]  /*71a0*/  LDS R13, [R11+0x7084] ;  /* 0x007084000b0d7984 */ /* 0x000fe80000000800 */
[----:B------:R-:W1:Y:S04]  /*71b0*/  LDS R6, [R4.X4+0x4] ;  /* 0x0000040004067984 */ /* 0x000e680000004800 */
[----:B------:R-:W-:Y:S04]  /*71c0*/  LDS R12, [R11+0x7088] ;  /* 0x007088000b0c7984 */ /* 0x000fe80000000800 */
[----:B------:R-:W2:Y:S04]  /*71d0*/  LDS R15, [R4.X4+0x8] ;  /* 0x00000800040f7984 */ /* 0x000ea80000004800 */
[----:B------:R-:W-:Y:S04]  /*71e0*/  LDS R10, [R11+0x708c] ;  /* 0x00708c000b0a7984 */ /* 0x000fe80000000800 */
[----:B------:R-:W3:Y:S04]  /*71f0*/  LDS R16, [R4.X4+0x3c] ;  /* 0x00003c0004107984 */ /* 0x000ee80000004800 */
[----:B------:R-:W-:Y:S04]  /*7200*/  LDS R9, [R11+0x7090] ;  /* 0x007090000b097984 */ /* 0x000fe80000000800 */
[----:B------:R-:W4:Y:S04]  /*7210*/  LDS R17, [R4.X4+0x40] ;  /* 0x0000400004117984 */ /* 0x000f280000004800 */
[----:B------:R-:W-:Y:S04]  /*7220*/  LDS R8, [R11+0x7094] ;  /* 0x007094000b087984 */ /* 0x000fe80000000800 */
[----:B------:R-:W5:Y:S01]  /*7230*/  LDS R19, [R4.X4+0x44] ;  /* 0x0000440004137984 */ /* 0x000f620000004800 */
[----:B0-----:R-:W-:-:S03]  /*7240*/  FFMA R2, R14, R3, RZ ;  /* 0x000000030e027223 */ /* 0x001fc600000000ff */
[----:B------:R-:W-:Y:S04]  /*7250*/  LDS R7, [R11+0x7098] ;  /* 0x007098000b077984 */ /* 0x000fe80000000800 */
[----:B------:R-:W0:Y:S01]  /*7260*/  LDS R21, [R4.X4+0xc] ;  /* 0x00000c0004157984 */ /* 0x000e220000004800 */
[----:B-1----:R-:W-:-:S03]  /*7270*/  FFMA R3, R13, R6, R2 ;  /* 0x000000060d037223 */ /* 0x002fc60000000002 */
[----:B------:R-:W1:Y:S04]  /*7280*/  LDS R18, [R4.X4+0x78] ;  /* 0x0000780004127984 */ /* 0x000e680000004800 */
[----:B------:R-:W1:Y:S01]  /*7290*/  LDS R23, [R4.X4+0x10] ;  /* 0x0000100004177984 */ /* 0x000e620000004800 */
[----:B--2---:R-:W-:-:S03]  /*72a0*/  FFMA R3, R12, R15, R3 ;  /* 0x0000000f0c037223 */ /* 0x004fc60000000003 */
[----:B------:R-:W-:Y:S04]  /*72b0*/  LDS R5, [R11+0x709c] ;  /* 0x00709c000b057984 */ /* 0x000fe80000000800 */
[----:B------:R-:W2:Y:S01]  /*72c0*/  LDS R20, [R4.X4+0x7c] ;  /* 0x00007c0004147984 */ /* 0x000ea20000004800 */
[----:B---3--:R-:W-:-:S03]  /*72d0*/  FFMA R16, R10, R16, R3 ;  /* 0x000000100a107223 */ /* 0x008fc60000000003 */
[----:B------:R-:W3:Y:S04]  /*72e0*/  LDS R27, [R4.X4+0x14] ;  /* 0x00001400041b7984 */ /* 0x000ee80000004800 */
[----:B------:R-:W3:Y:S01]  /*72f0*/  LDS R29, [R4.X4+0x18] ;  /* 0x00001800041d7984 */ /* 0x000ee20000004800 */
[----:B----4-:R-:W-:Y:S02]  /*7300*/  FFMA R17, R9, R17, R16 ;  /* 0x0000001109117223 */ /* 0x010fe40000000010 */
[----:B------:R-:W-:Y:S01]  /*7310*/  FFMA R16, R14, R15, RZ ;  /* 0x0000000f0e107223 */ /* 0x000fe200000000ff */
[----:B------:R-:W4:Y:S04]  /*7320*/  LDS R33, [R4.X4+0x1c] ;  /* 0x00001c0004217984 */ /* 0x000f280000004800 */
[----:B------:R-:W4:Y:S01]  /*7330*/  LDS R25, [R4.X4+0x4c] ;  /* 0x00004c0004197984 */ /* 0x000f220000004800 */
[----:B-----5:R-:W-:-:S03]  /*7340*/  FFMA R2, R8, R19, R17 ;  /* 0x0000001308027223 */ /* 0x020fc60000000011 */
[----:B------:R-:W5:Y:S04]  /*7350*/  LDS R35, [R4.X4+0x20] ;  /* 0x0000200004237984 */ /* 0x000f680000004800 */
[----:B------:R-:W5:Y:S01]  /*7360*/  LDS R30, [R4.X4+0x50] ;  /* 0x00005000041e7984 */ /* 0x000f620000004800 */
[----:B0-----:R-:W-:-:S03]  /*7370*/  FFMA R21, R13, R21, R16 ;  /* 0x000000150d157223 */ /* 0x001fc60000000010 */
[----:B------:R-:W0:Y:S01]  /*7380*/  LDS R24, [R4.X4+0x48] ;  /* 0x0000480004187984 */ /* 0x000e220000004800 */
[----:B-1----:R-:W-:-:S03]  /*7390*/  FFMA R2, R7, R18, R2 ;  /* 0x0000001207027223 */ /* 0x002fc60000000002 */
[----:B------:R-:W-:Y:S01]  /*73a0*/  LDS R6, [R11+0x70a0] ;  /* 0x0070a0000b067984 */ /* 0x000fe20000000800 */
[-C--:B------:R-:W-:Y:S02]  /*73b0*/  FFMA R16, R14, R23.reuse, RZ ;  /* 0x000000170e107223 */ /* 0x080fe400000000ff */
[----:B------:R-:W-:Y:S01]  /*73c0*/  FFMA R21, R12, R23, R21 ;  /* 0x000000170c157223 */ /* 0x000fe20000000015 */
[----:B------:R-:W1:Y:S01]  /*73d0*/  LDS R22, [R4.X4+0x80] ;  /* 0x0000800004167984 */ /* 0x000e620000004800 */
[----:B------:R-:W-:Y:S02]  /*73e0*/  IMAD R23, R41, 0xe0, R0 ;  /* 0x000000e029177824 */ /* 0x000fe400078e0200 */
[----:B------:R-:W-:Y:S01]  /*73f0*/  FFMA R0, R10, R19, R21 ;  /* 0x000000130a007223 */ /* 0x000fe20000000015 */
[----:B------:R-:W1:Y:S01]  /*7400*/  LDS R31, [R4.X4+0x54] ;  /* 0x00005400041f7984 */ /* 0x000e620000004800 */
[----:B--2---:R-:W-:Y:S02]  /*7410*/  FFMA R3, R5, R20, R2 ;  /* 0x0000001405037223 */ /* 0x004fe40000000002 */
[----:B------:R-:W-:Y:S01]  /*7420*/  IMAD R23, R23, 0x7, RZ ;  /* 0x0000000717177824 */ /* 0x000fe200078e02ff */
[----:B------:R-:W2:Y:S01]  /*7430*/  LDS R36, [R4.X4+0x58] ;  /* 0x0000580004247984 */ /* 0x000ea20000004800 */
[----:B---3--:R-:W-:-:S03]  /*7440*/  FFMA R27, R13, R27, R16 ;  /* 0x0000001b0d1b7223 */ /* 0x008fc60000000010 */
[----:B------:R-:W3:Y:S01]  /*7450*/  LDS R28, [R4.X4+0x88] ;  /* 0x00008800041c7984 */ /* 0x000ee20000004800 */
[-C--:B------:R-:W-:Y:S02]  /*7460*/  FFMA R2, R14, R29.reuse, RZ ;  /* 0x0000001d0e027223 */ /* 0x080fe400000000ff */
[----:B------:R-:W-:Y:S01]  /*7470*/  FFMA R27, R12, R29, R27 ;  /* 0x0000001d0c1b7223 */ /* 0x000fe2000000001b */
[----:B------:R-:W3:Y:S01]  /*7480*/  LDS R37, [R4.X4+0x5c] ;  /* 0x00005c0004257984 */ /* 0x000ee20000004800 */
[----:B----4-:R-:W-:-:S03]  /*7490*/  FFMA R33, R13, R33, R2 ;  /* 0x000000210d217223 */ /* 0x010fc60000000002 */
[----:B------:R-:W4:Y:S01]  /*74a0*/  LDS R32, [R4.X4+0x8c] ;  /* 0x00008c0004207984 */ /* 0x000f220000004800 */
[----:B------:R-:W-:-:S03]  /*74b0*/  FFMA R2, R10, R25, R27 ;  /* 0x000000190a027223 */ /* 0x000fc6000000001b */
[----:B------:R-:W4:Y:S01]  /*74c0*/  LDS R34, [R4.X4+0x90] ;  /* 0x0000900004227984 */ /* 0x000f220000004800 */
[----:B-----5:R-:W-:-:S03]  /*74d0*/  FFMA R33, R12, R35, R33 ;  /* 0x000000230c217223 */ /* 0x020fc60000000021 */
[----:B------:R-:W5:Y:S01]  /*74e0*/  LDS R39, [R4.X4+0x24] ;  /* 0x0000240004277984 */ /* 0x000f620000004800 */
[----:B------:R-:W-:-:S03]  /*74f0*/  FFMA R19, R9, R30, R2 ;  /* 0x0000001e09137223 */ /* 0x000fc60000000002 */
[----:B------:R-:W5:Y:S01]  /*7500*/  LDS R38, [R4.X4+0x94] ;  /* 0x0000940004267984 */ /* 0x000f620000004800 */
[----:B0-----:R-:W-:-:S03]  /*7510*/  FFMA R17, R9, R24, R0 ;  /* 0x0000001809117223 */ /* 0x001fc60000000000 */
[----:B------:R-:W0:Y:S01]  /*7520*/  LDS R15, [R4.X4+0x28] ;  /* 0x00002800040f7984 */ /* 0x000e220000004800 */
[----:B------:R-:W-:-:S03]  /*7530*/  FFMA R17, R8, R25, R17 ;  /* 0x0000001908117223 */ /* 0x000fc60000000011 */
[----:B------:R-:W0:Y:S01]  /*7540*/  LDS R18, [R4.X4+0x98] ;  /* 0x0000980004127984 */ /* 0x000e220000004800 */
[----:B-1----:R-:W-:Y:S02]  /*7550*/  FFMA R0, R6, R22, R3 ;  /* 0x0000001606007223 */ /* 0x002fe40000000003 */
[----:B------:R-:W-:Y:S01]  /*7560*/  IMAD.WIDE R2, R23, R40, c[0x0][0x170] ;  /* 0x00005c0017027625 */ /* 0x000fe200078e0228 */
[----:B------:R-:W1:Y:S02]  /*7570*/  LDS R26, [R4.X4+0x84] ;  /* 0x00008400041a7984 */ /* 0x000e640000004800 */
[----:B------:R-:W-:Y:S01]  /*7580*/  FMNMX R25, RZ, R0, !PT ;  /* 0x00000000ff197209 */ /* 0x000fe20007800000 */
[-C--:B------:R-:W-:Y:S01]  /*7590*/  FFMA R16, R10, R31.reuse, R33 ;  /* 0x0000001f0a107223 */ /* 0x080fe20000000021 */
[----:B------:R-:W1:Y:S01]  /*75a0*/  LDS R20, [R4.X4+0x60] ;  /* 0x0000600004147984 */ /* 0x000e620000004800 */
[----:B------:R-:W-:Y:S02]  /*75b0*/  FFMA R19, R8, R31, R19 ;  /* 0x0000001f08137223 */ /* 0x000fe40000000013 */
[----:B--2---:R-:W-:Y:S01]  /*75c0*/  FFMA R23, R9, R36, R16 ;  /* 0x0000002409177223 */ /* 0x004fe20000000010 */
[----:B------:R-:W2:Y:S01]  /*75d0*/  LDS R21, [R4.X4+0x64] ;  /* 0x0000640004157984 */ /* 0x000ea20000004800 */
[----:B---3--:R-:W-:-:S02]  /*75e0*/  FFMA R0, R7, R28, R19 ;  /* 0x0000001c07007223 */ /* 0x008fc40000000013 */
[----:B------:R-:W-:Y:S01]  /*75f0*/  FFMA R22, R7, R22, R17 ;  /* 0x0000001607167223 */ /* 0x000fe20000000011 */
[----:B------:R-:W-:Y:S01]  /*7600*/  LDS R27, [R4.X4+0x2c] ;  /* 0x00002c00041b7984 */ /* 0x000fe20000004800 */
[----:B------:R-:W-:-:S03]  /*7610*/  FFMA R23, R8, R37, R23 ;  /* 0x0000002508177223 */ /* 0x000fc60000000017 */
[----:B------:R-:W3:Y:S01]  /*7620*/  LDS R29, [R4.X4+0x30] ;  /* 0x00003000041d7984 */ /* 0x000ee20000004800 */
[----:B----4-:R-:W-:Y:S02]  /*7630*/  FFMA R19, R5, R32, R0 ;  /* 0x0000002005137223 */ /* 0x010fe40000000000 */
[----:B------:R-:W-:Y:S01]  /*7640*/  FFMA R0, R14, R35, RZ ;  /* 0x000000230e007223 */ /* 0x000fe200000000ff */
[----:B------:R-:W4:Y:S01]  /*7650*/  LDS R31, [R4.X4+0x34] ;  /* 0x00003400041f7984 */ /* 0x000f220000004800 */
[-C--:B------:R-:W-:Y:S02]  /*7660*/  FFMA R16, R7, R34.reuse, R23 ;  /* 0x0000002207107223 */ /* 0x080fe40000000017 */
[----:B------:R-:W-:Y:S01]  /*7670*/  FFMA R19, R6, R34, R19 ;  /* 0x0000002206137223 */ /* 0x000fe20000000013 */
[----:B------:R-:W4:Y:S01]  /*7680*/  LDS R36, [R4.X4+0x38] ;  /* 0x0000380004247984 */ /* 0x000f220000004800 */
[----:B-----5:R-:W-:Y:S02]  /*7690*/  FFMA R0, R13, R39, R0 ;  /* 0x000000270d007223 */ /* 0x020fe40000000000 */
[----:B------:R-:W-:Y:S01]  /*76a0*/  FFMA R23, R5, R38, R16 ;  /* 0x0000002605177223 */ /* 0x000fe20000000010 */
[----:B------:R-:W5:Y:S01]  /*76b0*/  LDS R35, [R4.X4+0x68] ;  /* 0x0000680004237984 */ /* 0x000f620000004800 */
[----:B0-----:R-:W-:-:S03]  /*76c0*/  FFMA R0, R12, R15, R0 ;  /* 0x0000000f0c007223 */ /* 0x001fc60000000000 */
[----:B------:R0:W-:Y:S01]  /*76d0*/  STG.E [R2.64], R25 ;  /* 0x0000001902007986 */ /* 0x0001e2000c101904 */
[----:B------:R-:W-:-:S03]  /*76e0*/  FFMA R23, R6, R18, R23 ;  /* 0x0000001206177223 */ /* 0x000fc60000000017 */
[----:B------:R-:W5:Y:S01]  /*76f0*/  LDS R41, [R4.X4+0x6c] ;  /* 0x00006c0004297984 */ /* 0x000f620000004800 */
[----:B------:R-:W-:Y:S02]  /*7700*/  FFMA R0, R10, R37, R0 ;  /* 0x000000250a007223 */ /* 0x000fe40000000000 */
[----:B-1----:R-:W-:Y:S01]  /*7710*/  FFMA R17, R5, R26, R22 ;  /* 0x0000001a05117223 */ /* 0x002fe20000000016 */
[----:B------:R-:W-:Y:S01]  /*7720*/  FMNMX R33, RZ, R23, !PT ;  /* 0x00000017ff217209 */ /* 0x000fe20007800000 */
[----:B------:R-:W-:Y:S01]  /*7730*/  LDS R22, [R4.X4+0x3844] ;  /* 0x0038440004167984 */ /* 0x000fe20000004800 */
[----:B------:R-:W-:Y:S01]  /*7740*/  FFMA R0, R9, R20, R0 ;  /* 0x0000001409007223 */ /* 0x000fe20000000000 */
[----:B0-----:R-:W-:Y:S02]  /*7750*/  FMNMX R25, RZ, R19, !PT ;  /* 0x00000013ff197209 */ /* 0x001fe40007800000 */
[----:B------:R-:W-:Y:S01]  /*7760*/  LDS R20, [R11+0x72c0] ;  /* 0x0072c0000b147984 */ /* 0x000fe20000000800 */
[----:B------:R-:W-:-:S02]  /*7770*/  FFMA R17, R6, R28, R17 ;  /* 0x0000001c06117223 */ /* 0x000fc40000000011 */
[----:B--2---:R-:W-:Y:S01]  /*7780*/  FFMA R0, R8, R21, R0 ;  /* 0x0000001508007223 */ /* 0x004fe20000000000 */
[----:B------:R-:W0:Y:S02]  /*7790*/  LDS R23, [R4.X4+0x3840] ;  /* 0x0038400004177984 */ /* 0x000e240000004800 */
[----:B------:R-:W-:Y:S01]  /*77a0*/  FMNMX R17, RZ, R17, !PT ;  /* 0x00000011ff117209 */ /* 0x000fe20007800000 */
[----:B------:R-:W-:Y:S01]  /*77b0*/  FFMA R38, R7, R18, R0 ;  /* 0x0000001207267223 */ /* 0x000fe20000000000 */
[----:B------:R-:W1:Y:S01]  /*77c0*/  LDS R19, [R11+0x72c4] ;  /* 0x0072c4000b137984 */ /* 0x000e620000000800 */
[C---:B------:R-:W-:Y:S02]  /*77d0*/  FFMA R0, R14.reuse, R15, RZ ;  /* 0x0000000f0e007223 */ /* 0x040fe400000000ff */
[----:B---3--:R-:W-:Y:S01]  /*77e0*/  FFMA R34, R14, R29, RZ ;  /* 0x0000001d0e227223 */ /* 0x008fe200000000ff */
[----:B------:R-:W-:Y:S01]  /*77f0*/  STG.E [R2.64+0x8], R25 ;  /* 0x0000081902007986 */ /* 0x000fe2000c101904 */
[----:B------:R-:W-:-:S02]  /*7800*/  FFMA R27, R13, R27, R0 ;  /* 0x0000001b0d1b7223 */ /* 0x000fc40000000000 */
[----:B----4-:R-:W-:Y:S01]  /*7810*/  FFMA R31, R13, R31, R34 ;  /* 0x0000001f0d1f7223 */ /* 0x010fe20000000022 */
[----:B------:R-:W2:Y:S01]  /*7820*/  LDS R37, [R4.X4+0x9c] ;  /* 0x00009c0004257984 */ /* 0x000ea20000004800 */
[C---:B------:R-:W-:Y:S02]  /*7830*/  FFMA R29, R12.reuse, R29, R27 ;  /* 0x0000001d0c1d7223 */ /* 0x040fe4000000001b */
[----:B------:R-:W-:Y:S01]  /*7840*/  FFMA R43, R12, R36, R31 ;  /* 0x000000240c2b7223 */ /* 0x000fe2000000001f */
[----:B------:R-:W-:Y:S01]  /*7850*/  LDS R18, [R11+0x72c8] ;  /* 0x0072c8000b127984 */ /* 0x000fe20000000800 */
[----:B------:R-:W-:-:S03]  /*7860*/  FFMA R14, R10, R21, R29 ;  /* 0x000000150a0e7223 */ /* 0x000fc6000000001d */
[----:B------:R-:W3:Y:S01]  /*7870*/  LDS R25, [R4.X4+0x3848] ;  /* 0x0038480004197984 */ /* 0x000ee20000004800 */
[----:B-----5:R-:W-:-:S03]  /*7880*/  FFMA R39, R9, R35, R14 ;  /* 0x0000002309277223 */ /* 0x020fc6000000000e */
[----:B------:R-:W-:Y:S01]  /*7890*/  STG.E [R2.64+0x4], R17 ;  /* 0x0000041102007986 */ /* 0x000fe2000c101904 */
[----:B------:R-:W-:-:S03]  /*78a0*/  FFMA R46, R10, R41, R43 ;  /* 0x000000290a2e7223 */ /* 0x000fc6000000002b */
[----:B------:R-:W4:Y:S01]  /*78b0*/  LDS R45, [R4.X4+0x70] ;  /* 0x00007000042d7984 */ /* 0x000f220000004800 */
[----:B------:R-:W-:-:S03]  /*78c0*/  FFMA R41, R8, R41, R39 ;  /* 0x0000002908297223 */ /* 0x000fc60000000027 */
[----:B------:R-:W-:Y:S04]  /*78d0*/  LDS R17, [R11+0x72cc] ;  /* 0x0072cc000b117984 */ /* 0x000fe80000000800 */
[----:B------:R-:W5:Y:S04]  /*78e0*/  LDS R24, [R4.X4+0x387c] ;  /* 0x00387c0004187984 */ /* 0x000f680000004800 */
[----:B------:R-:W-:Y:S01]  /*78f0*/  LDS R30, [R4.X4+0x384c] ;  /* 0x00384c00041e7984 */ /* 0x000fe20000004800 */
[----:B0-----:R-:W-:-:S03]  /*7900*/  FFMA R14, R20, R23, RZ ;  /* 0x00000017140e7223 */ /* 0x001fc600000000ff */
[----:B------:R-:W-:Y:S01]  /*7910*/  STG.E [R2.64+0xc], R33 ;  /* 0x00000c2102007986 */ /* 0x000fe2000c101904 */
[----:B-1----:R-:W-:-:S03]  /*7920*/  FFMA R23, R19, R22, R14 ;  /* 0x0000001613177223 */ /* 0x002fc6000000000e */
[----:B------:R-:W-:Y:S04]  /*7930*/  LDS R16, [R11+0x72d0] ;  /* 0x0072d0000b107984 */ /* 0x000fe80000000800 */
[----:B------:R-:W0:Y:S01]  /*7940*/  LDS R26, [R4.X4+0x3880] ;  /* 0x00388000041a7984 */ /* 0x000e220000004800 */
[----:B--2---:R-:W-:-:S03]  /*7950*/  FFMA R39, R5, R37, R38 ;  /* 0x0000002505277223 */ /* 0x004fc60000000026 */
[----:B------:R-:W-:Y:S04]  /*7960*/  LDS R33, [R4.X4+0x3850] ;  /* 0x0038500004217984 */ /* 0x000fe80000004800 */
[----:B------:R-:W1:Y:S01]  /*7970*/  LDS R40, [R4.X4+0xa0] ;  /* 0x0000a00004287984 */ /* 0x000e620000004800 */
[-C--:B---3--:R-:W-:Y:S02]  /*7980*/  FFMA R14, R18, R25.reuse, R23 ;  /* 0x00000019120e7223 */ /* 0x088fe40000000017 */
[----:B------:R-:W-:Y:S01]  /*7990*/  FFMA R22, R20, R25, RZ ;  /* 0x0000001914167223 */ /* 0x000fe200000000ff */
[----:B------:R-:W-:Y:S04]  /*79a0*/  LDS R15, [R11+0x72d4] ;  /* 0x0072d4000b0f7984 */ /* 0x000fe80000000800 */
[----:B------:R-:W2:Y:S01]  /*79b0*/  LDS R28, [R4.X4+0x3884] ;  /* 0x00388400041c7984 */ /* 0x000ea20000004800 */
[----:B----4-:R-:W-:-:S03]  /*79c0*/  FFMA R45, R9, R45, R46 ;  /* 0x0000002d092d7223 */ /* 0x010fc6000000002e */
[----:B------:R-:W3:Y:S04]  /*79d0*/  LDS R42, [R4.X4+0xa4] ;  /* 0x0000a400042a7984 */ /* 0x000ee80000004800 */
[----:B------:R-:W4:Y:S01]  /*79e0*/  LDS R47, [R4.X4+0x74] ;  /* 0x00007400042f7984 */ /* 0x000f220000004800 */
[----:B-----5:R-:W-:-:S03]  /*79f0*/  FFMA R9, R17, R24, R14 ;  /* 0x0000001811097223 */ /* 0x020fc6000000000e */
[----:B------:R-:W-:Y:S04]  /*7a00*/  LDS R0, [R11+0x72d8] ;  /* 0x0072d8000b007984 */ /* 0x000fe80000000800 */
[----:B------:R-:W5:Y:S04]  /*7a10*/  LDS R27, [R4.X4+0x38b8] ;  /* 0x0038b800041b7984 */ /* 0x000f680000004800 */
[----:B------:R-:W-:Y:S04]  /*7a20*/  LDS R32, [R4.X4+0x3888] ;  /* 0x0038880004207984 */ /* 0x000fe80000004800 */
[----:B------:R-:W5:Y:S01]  /*7a30*/  LDS R44, [R4.X4+0xa8] ;  /* 0x0000a800042c7984 */ /* 0x000f620000004800 */
[----:B0-----:R-:W-:-:S03]  /*7a40*/  FFMA R26, R16, R26, R9 ;  /* 0x0000001a101a7223 */ /* 0x001fc60000000009 */
[----:B------:R-:W-:Y:S04]  /*7a50*/  LDS R13, [R11+0x72dc] ;  /* 0x0072dc000b0d7984 */ /* 0x000fe80000000800 */
[----:B------:R-:W0:Y:S01]  /*7a60*/  LDS R34, [R4.X4+0x388c] ;  /* 0x00388c0004227984 */ /* 0x000e220000004800 */
[-C--:B-1----:R-:W-:Y:S02]  /*7a70*/  FFMA R38, R7, R40.reuse, R41 ;  /* 0x0000002807267223 */ /* 0x082fe40000000029 */
[----:B------:R-:W-:Y:S01]  /*7a80*/  FFMA R39, R6, R40, R39 ;  /* 0x0000002806277223 */ /* 0x000fe20000000027 */
[----:B------:R-:W1:Y:S04]  /*7a90*/  LDS R29, [R4.X4+0x38bc] ;  /* 0x0038bc00041d7984 */ /* 0x000e680000004800 */
[----:B------:R-:W1:Y:S01]  /*7aa0*/  LDS R36, [R4.X4+0x3854] ;  /* 0x0038540004247984 */ /* 0x000e620000004800 */
[----:B--2---:R-:W-:Y:S01]  /*7ab0*/  FFMA R9, R15, R28, R26 ;  /* 0x0000001c0f097223 */ /* 0x004fe2000000001a */
[----:B------:R-:W-:-:S02]  /*7ac0*/  FMNMX R39, RZ, R39, !PT ;  /* 0x00000027ff277209 */ /* 0x000fc40007800000 */
[----:B------:R-:W2:Y:S01]  /*7ad0*/  LDS R31, [R4.X4+0x38c0] ;  /* 0x0038c000041f7984 */ /* 0x000ea20000004800 */
[----:B---3--:R-:W-:-:S03]  /*7ae0*/  FFMA R25, R5, R42, R38 ;  /* 0x0000002a05197223 */ /* 0x008fc60000000026 */
[----:B------:R3:W2:Y:S01]  /*7af0*/  LDS R12, [R11+0x72e0] ;  /* 0x0072e0000b0c7984 */ /* 0x0006a20000000800 */
[----:B----4-:R-:W-:-:S03]  /*7b00*/  FFMA R8, R8, R47, R45 ;  /* 0x0000002f08087223 */ /* 0x010fc6000000002d */
[----:B------:R-:W4:Y:S04]  /*7b10*/  LDS R21, [R4.X4+0x3858] ;  /* 0x0038580004157984 */ /* 0x000f280000004800 */
[----:B------:R-:W4:Y:S01]  /*7b20*/  LDS R35, [R4.X4+0x38c4] ;  /* 0x0038c40004237984 */ /* 0x000f220000004800 */
[----:B---3--:R-:W-:Y:S02]  /*7b30*/  FFMA R11, R19, R30, R22 ;  /* 0x0000001e130b7223 */ /* 0x008fe40000000016 */
[----:B-----5:R-:W-:Y:S01]  /*7b40*/  FFMA R14, R0, R27, R9 ;  /* 0x0000001b000e7223 */ /* 0x020fe20000000009 */
[----:B------:R-:W3:Y:S01]  /*7b50*/  LDS R37, [R4.X4+0x3890] ;  /* 0x0038900004257984 */ /* 0x000ee20000004800 */
[-C--:B------:R-:W-:Y:S02]  /*7b60*/  FFMA R11, R18, R33.reuse, R11 ;  /* 0x00000021120b7223 */ /* 0x080fe4000000000b */
[----:B------:R-:W-:Y:S01]  /*7b70*/  FFMA R22, R20, R33, RZ ;  /* 0x0000002114167223 */ /* 0x000fe200000000ff */
[----:B------:R-:W5:Y:S01]  /*7b80*/  LDS R10, [R4.X4+0x3894] ;  /* 0x00389400040a7984 */ /* 0x000f620000004800 */
[----:B------:R-:W-:-:S02]  /*7b90*/  FFMA R11, R17, R28, R11 ;  /* 0x0000001c110b7223 */ /* 0x000fc4000000000b */
[----:B------:R-:W-:Y:S01]  /*7ba0*/  FFMA R25, R6, R44, R25 ;  /* 0x0000002c06197223 */ /* 0x000fe20000000019 */
[----:B------:R-:W5:Y:S01]  /*7bb0*/  LDS R23, [R4.X4+0x38c8] ;  /* 0x0038c80004177984 */ /* 0x000f620000004800 */
[----:B------:R-:W-:Y:S02]  /*7bc0*/  FFMA R32, R16, R32, R11 ;  /* 0x0000002010207223 */ /* 0x000fe4000000000b */
[----:B------:R-:W-:Y:S01]  /*7bd0*/  FFMA R8, R7, R44, R8 ;  /* 0x0000002c07087223 */ /* 0x000fe20000000008 */
[----:B------:R-:W5:Y:S01]  /*7be0*/  LDS R24, [R4.X4+0x38cc] ;  /* 0x0038cc0004187984 */ /* 0x000f620000004800 */
[----:B0-----:R-:W-:Y:S01]  /*7bf0*/  FFMA R32, R15, R34, R32 ;  /* 0x000000220f207223 */ /* 0x001fe20000000020 */
[----:B------:R-:W-:Y:S02]  /*7c00*/  FMNMX R27, RZ, R25, !PT ;  /* 0x00000019ff1b7209 */ /* 0x000fe40007800000 */
[----:B------:R-:W0:Y:S01]  /*7c10*/  LDS R7, [R4.X4+0x38d0] ;  /* 0x0038d00004077984 */ /* 0x000e220000004800 */
[----:B-1----:R-:W-:-:S02]  /*7c20*/  FFMA R29, R13, R29, R14 ;  /* 0x0000001d0d1d7223 */ /* 0x002fc4000000000e */
[----:B------:R-:W-:Y:S01]  /*7c30*/  FFMA R22, R19, R36, R22 ;  /* 0x0000002413167223 */ /* 0x000fe20000000016 */
[----:B------:R-:W1:Y:S01]  /*7c40*/  LDS R11, [R4.X4+0x385c] ;  /* 0x00385c00040b7984 */ /* 0x000e620000004800 */
[----:B--2---:R-:W-:-:S03]  /*7c50*/  FFMA R32, R0, R31, R32 ;  /* 0x0000001f00207223 */ /* 0x004fc60000000020 */
[----:B------:R-:W-:Y:S01]  /*7c60*/  STG.E [R2.64+0x10], R39 ;  /* 0x0000102702007986 */ /* 0x000fe2000c101904 */
[----:B------:R-:W-:-:S03]  /*7c70*/  FFMA R29, R12, R31, R29 ;  /* 0x0000001f0c1d7223 */ /* 0x000fc6000000001d */
[----:B------:R-:W2:Y:S01]  /*7c80*/  LDS R25, [R4.X4+0x3860] ;  /* 0x0038600004197984 */ /* 0x000ea20000004800 */
[----:B----4-:R-:W-:-:S03]  /*7c90*/  FFMA R22, R18, R21, R22 ;  /* 0x0000001512167223 */ /* 0x010fc60000000016 */
[----:B------:R-:W4:Y:S01]  /*7ca0*/  LDS R31, [R4.X4+0x3868] ;  /* 0x00386800041f7984 */ /* 0x000f220000004800 */
[----:B------:R-:W-:Y:S01]  /*7cb0*/  FMNMX R49, RZ, R29, !PT ;  /* 0x0000001dff317209 */ /* 0x000fe20007800000 */
[----:B------:R-:W-:Y:S02]  /*7cc0*/  FFMA R9, R17, R34, R22 ;  /* 0x0000002211097223 */ /* 0x000fe40000000016 */
[----:B------:R-:W4:Y:S01]  /*7cd0*/  LDS R39, [R4.X4+0x3870] ;  /* 0x0038700004277984 */ /* 0x000f220000004800 */
[----:B------:R-:W-:Y:S02]  /*7ce0*/  FFMA R35, R13, R35, R32 ;  /* 0x000000230d237223 */ /* 0x000fe40000000020 */
[----:B---3--:R-:W-:Y:S01]  /*7cf0*/  FFMA R9, R16, R37, R9 ;  /* 0x0000002510097223 */ /* 0x008fe20000000009 */
[----:B------:R-:W-:Y:S01]  /*7d00*/  STG.E [R2.64+0x14], R27 ;  /* 0x0000141b02007986 */ /* 0x000fe2000c101904 */
[----:B------:R-:W-:Y:S02]  /*7d10*/  FFMA R22, R20, R21, RZ ;  /* 0x0000001514167223 */ /* 0x000fe400000000ff */
[----:B-----5:R-:W-:Y:S01]  /*7d20*/  FFMA R9, R15, R10, R9 ;  /* 0x0000000a0f097223 */ /* 0x020fe20000000009 */
[----:B------:R-:W3:Y:S01]  /*7d30*/  LDS R27, [R4.X4+0x3864] ;  /* 0x00386400041b7984 */ /* 0x000ee20000004800 */
[----:B------:R-:W-:-:S03]  /*7d40*/  FFMA R35, R12, R23, R35 ;  /* 0x000000170c237223 */ /* 0x000fc60000000023 */
[----:B------:R-:W5:Y:S01]  /*7d50*/  LDS R34, [R4.X4+0x386c] ;  /* 0x00386c0004227984 */ /* 0x000f620000004800 */
[----:B------:R-:W-:-:S03]  /*7d60*/  FFMA R14, R0, R23, R9 ;  /* 0x00000017000e7223 */ /* 0x000fc60000000009 */
[----:B------:R-:W5:Y:S01]  /*7d70*/  LDS R40, [R4.X4+0x3874] ;  /* 0x0038740004287984 */ /* 0x000f620000004800 */
[----:B------:R-:W-:Y:S01]  /*7d80*/  FFMA R14, R13, R24, R14 ;  /* 0x000000180d0e7223 */ /* 0x000fe2000000000e */
[----:B------:R-:W-:Y:S02]  /*7d90*/  FMNMX R35, RZ, R35, !PT ;  /* 0x00000023ff237209 */ /* 0x000fe40007800000 */
[----:B------:R-:W5:Y:S01]  /*7da0*/  LDS R42, [R4.X4+0x3878] ;  /* 0x00387800042a7984 */ /* 0x000f620000004800 */
[----:B0-----:R-:W-:-:S03]  /*7db0*/  FFMA R14, R12, R7, R14 ;  /* 0x000000070c0e7223 */ /* 0x001fc6000000000e */
[----:B------:R-:W0:Y:S01]  /*7dc0*/  LDS R28, [R4.X4+0x389c] ;  /* 0x00389c00041c7984 */ /* 0x000e220000004800 */
[----:B-1----:R-:W-:Y:S01]  /*7dd0*/  FFMA R11, R19, R11, R22 ;  /* 0x0000000b130b7223 */ /* 0x002fe20000000016 */
[----:B------:R-:W-:Y:S02]  /*7de0*/  FMNMX R51, RZ, R14, !PT ;  /* 0x0000000eff337209 */ /* 0x000fe40007800000 */
[----:B------:R-:W1:Y:S04]  /*7df0*/  LDS R32, [R4.X4+0x38a4] ;  /* 0x0038a40004207984 */ /* 0x000e680000004800 */
[----:B------:R-:W1:Y:S01]  /*7e00*/  LDS R38, [R4.X4+0x38ac] ;  /* 0x0038ac0004267984 */ /* 0x000e620000004800 */
[-C--:B--2---:R-:W-:Y:S02]  /*7e10*/  FFMA R14, R20, R25.reuse, RZ ;  /* 0x00000019140e7223 */ /* 0x084fe400000000ff */
[----:B------:R-:W-:Y:S01]  /*7e20*/  FFMA R11, R18, R25, R11 ;  /* 0x00000019120b7223 */ /* 0x000fe2000000000b */
[----:B------:R-:W2:Y:S01]  /*7e30*/  LDS R26, [R4.X4+0x3898] ;  /* 0x00389800041a7984 */ /* 0x000ea20000004800 */
[----:B----4-:R-:W-:-:S02]  /*7e40*/  FFMA R22, R20, R31, RZ ;  /* 0x0000001f14167223 */ /* 0x010fc400000000ff */
[----:B------:R-:W-:Y:S01]  /*7e50*/  FFMA R11, R17, R10, R11 ;  /* 0x0000000a110b7223 */ /* 0x000fe2000000000b */
[----:B------:R-:W4:Y:S01]  /*7e60*/  LDS R30, [R4.X4+0x38a0] ;  /* 0x0038a000041e7984 */ /* 0x000f220000004800 */
[----:B------:R-:W-:-:S03]  /*7e70*/  FFMA R20, R20, R39, RZ ;  /* 0x0000002714147223 */ /* 0x000fc600000000ff */
[----:B------:R-:W4:Y:S04]  /*7e80*/  LDS R36, [R4.X4+0x38a8] ;  /* 0x0038a80004247984 */ /* 0x000f280000004800 */
[----:B------:R-:W4:Y:S01]  /*7e90*/  LDS R43, [R4.X4+0x38b0] ;  /* 0x0038b000042b7984 */ /* 0x000f220000004800 */
[----:B---3--:R-:W-:-:S03]  /*7ea0*/  FFMA R27, R19, R27, R14 ;  /* 0x0000001b131b7223 */ /* 0x008fc6000000000e */
[----:B------:R-:W3:Y:S01]  /*7eb0*/  LDS R44, [R4.X4+0x38b4] ;  /* 0x0038b400042c7984 */ /* 0x000ee20000004800 */
[C---:B-----5:R-:W-:Y:S02]  /*7ec0*/  FFMA R21, R19.reuse, R34, R22 ;  /* 0x0000002213157223 */ /* 0x060fe40000000016 */
[C---:B------:R-:W-:Y:S01]  /*7ed0*/  FFMA R27, R18.reuse, R31, R27 ;  /* 0x0000001f121b7223 */ /* 0x040fe2000000001b */
[----:B------:R-:W5:Y:S01]  /*7ee0*/  LDS R23, [R4.X4+0x38d8] ;  /* 0x0038d80004177984 */ /* 0x000f620000004800 */
[----:B------:R-:W-:Y:S02]  /*7ef0*/  FFMA R19, R19, R40, R20 ;  /* 0x0000002813137223 */ /* 0x000fe40000000014 */
[C---:B------:R-:W-:Y:S01]  /*7f00*/  FFMA R21, R18.reuse, R39, R21 ;  /* 0x0000002712157223 */ /* 0x040fe20000000015 */
[----:B------:R-:W5:Y:S01]  /*7f10*/  LDS R33, [R4.X4+0x38e0] ;  /* 0x0038e00004217984 */ /* 0x000f620000004800 */
[----:B------:R-:W-:-:S03]  /*7f20*/  FFMA R19, R18, R42, R19 ;  /* 0x0000002a12137223 */ /* 0x000fc60000000013 */
[----:B------:R-:W5:Y:S01]  /*7f30*/  LDS R41, [R4.X4+0x38e8] ;  /* 0x0038e80004297984 */ /* 0x000f620000004800 */
[----:B0-----:R-:W-:-:S03]  /*7f40*/  FFMA R27, R17, R28, R27 ;  /* 0x0000001c111b7223 */ /* 0x001fc6000000001b */
[----:B------:R-:W0:Y:S01]  /*7f50*/  LDS R9, [R4.X4+0x38d4] ;  /* 0x0038d40004097984 */ /* 0x000e220000004800 */
[----:B-1----:R-:W-:-:S03]  /*7f60*/  FFMA R21, R17, R32, R21 ;  /* 0x0000002011157223 */ /* 0x002fc60000000015 */
[----:B------:R-:W1:Y:S01]  /*7f70*/  LDS R24, [R4.X4+0x38dc] ;  /* 0x0038dc0004187984 */ /* 0x000e620000004800 */
[----:B------:R-:W-:-:S03]  /*7f80*/  FFMA R19, R17, R38, R19 ;  /* 0x0000002611137223 */ /* 0x000fc60000000013 */
[----:B------:R-:W1:Y:S01]  /*7f90*/  LDS R37, [R4.X4+0x38e4] ;  /* 0x0038e40004257984 */ /* 0x000e620000004800 */
[----:B--2---:R-:W-:-:S03]  /*7fa0*/  FFMA R26, R16, R26, R11 ;  /* 0x0000001a101a7223 */ /* 0x004fc6000000000b */
[----:B------:R-:W2:Y:S01]  /*7fb0*/  LDS R45, [R4.X4+0xac] ;  /* 0x0000ac00042d7984 */ /* 0x000ea20000004800 */
[C---:B----4-:R-:W-:Y:S02]  /*7fc0*/  FFMA R30, R16.reuse, R30, R27 ;  /* 0x0000001e101e7223 */ /* 0x050fe4000000001b */
[C---:B------:R-:W-:Y:S01]  /*7fd0*/  FFMA R26, R15.reuse, R28, R26 ;  /* 0x0000001c0f1a7223 */ /* 0x040fe2000000001a */
[----:B------:R-:W4:Y:S01]  /*7fe0*/  LDS R46, [R4.X4+0x38ec] ;  /* 0x0038ec00042e7984 */ /* 0x000f220000004800 */
[C---:B------:R-:W-:Y:S02]  /*7ff0*/  FFMA R36, R16.reuse, R36, R21 ;  /* 0x0000002410247223 */ /* 0x040fe40000000015 */
[C---:B------:R-:W-:Y:S01]  /*8000*/  FFMA R30, R15.reuse, R32, R30 ;  /* 0x000000200f1e7223 */ /* 0x040fe2000000001e */
[----:B------:R-:W4:Y:S01]  /*8010*/  LDS R47, [R4.X4+0xb0] ;  /* 0x0000b000042f7984 */ /* 0x000f220000004800 */
[----:B------:R-:W-:Y:S02]  /*8020*/  FFMA R16, R16, R43, R19 ;  /* 0x0000002b10107223 */ /* 0x000fe40000000013 */
[C---:B------:R-:W-:Y:S01]  /*8030*/  FFMA R36, R15.reuse, R38, R36 ;  /* 0x000000260f247223 */ /* 0x040fe20000000024 */
[----:B------:R-:W4:Y:S01]  /*8040*/  LDS R29, [R4.X4+0x38f0] ;  /* 0x0038f000041d7984 */ /* 0x000f220000004800 */
[----:B---3--:R-:W-:-:S02]  /*8050*/  FFMA R16, R15, R44, R16 ;  /* 0x0000002c0f107223 */ /* 0x008fc40000000010 */
[C---:B------:R-:W-:Y:S01]  /*8060*/  FFMA R26, R0.reuse, R7, R26 ;  /* 0x00000007001a7223 */ /* 0x040fe2000000001a */
[----:B------:R-:W-:Y:S01]  /*8070*/  STG.E [R2.64+0xc40], R49 ;  /* 0x000c403102007986 */ /* 0x000fe2000c101904 */
[C---:B-----5:R-:W-:Y:S02]  /*8080*/  FFMA R30, R0.reuse, R23, R30 ;  /* 0x00000017001e7223 */ /* 0x060fe4000000001e */
[C---:B------:R-:W-:Y:S01]  /*8090*/  FFMA R36, R0.reuse, R33, R36 ;  /* 0x0000002100247223 */ /* 0x040fe20000000024 */
[----:B------:R-:W-:Y:S01]  /*80a0*/  STG.E [R2.64+0xc44], R35 ;  /* 0x000c442302007986 */ /* 0x000fe2000c101904 */
[----:B------:R-:W-:-:S03]  /*80b0*/  FFMA R16, R0, R41, R16 ;  /* 0x0000002900107223 */ /* 0x000fc60000000010 */
[----:B------:R-:W-:Y:S01]  /*80c0*/  STG.E [R2.64+0xc48], R51 ;  /* 0x000c483302007986 */ /* 0x000fe2000c101904 */
[C---:B0-----:R-:W-:Y:S02]  /*80d0*/  FFMA R9, R13.reuse, R9, R26 ;  /* 0x000000090d097223 */ /* 0x041fe4000000001a */
[C---:B-1----:R-:W-:Y:S02]  /*80e0*/  FFMA R7, R13.reuse, R24, R30 ;  /* 0x000000180d077223 */ /* 0x042fe4000000001e */
[C---:B------:R-:W-:Y:S02]  /*80f0*/  FFMA R9, R12.reuse, R23, R9 ;  /* 0x000000170c097223 */ /* 0x040fe40000000009 */
[----:B------:R-:W-:Y:S02]  /*8100*/  FFMA R37, R13, R37, R36 ;  /* 0x000000250d257223 */ /* 0x000fe40000000024 */
[----:B------:R-:W-:Y:S01]  /*8110*/  FFMA R7, R12, R33, R7 ;  /* 0x000000210c077223 */ /* 0x000fe20000000007 */
[----:B------:R-:W-:Y:S01]  /*8120*/  FMNMX R9, RZ, R9, !PT ;  /* 0x00000009ff097209 */ /* 0x000fe20007800000 */
[----:B--2---:R-:W-:-:S02]  /*8130*/  FFMA R45, R5, R45, R8 ;  /* 0x0000002d052d7223 */ /* 0x004fc40000000008 */
[----:B------:R-:W-:Y:S01]  /*8140*/  FFMA R37, R12, R41, R37 ;  /* 0x000000290c257223 */ /* 0x000fe20000000025 */
[----:B------:R-:W-:Y:S01]  /*8150*/  FMNMX R7, RZ, R7, !PT ;  /* 0x00000007ff077209 */ /* 0x000fe20007800000 */
[----:B----4-:R-:W-:Y:S01]  /*8160*/  FFMA R13, R13, R46, R16 ;  /* 0x0000002e0d0d7223 */ /* 0x010fe20000000010 */
[----:B------:R-:W-:Y:S02]  /*8170*/  STG.E [R2.64+0xc4c], R9 ;  /* 0x000c4c0902007986 */ /* 0x000fe4000c101904 */
[----:B------:R-:W-:Y:S01]  /*8180*/  FMNMX R37, RZ, R37, !PT ;  /* 0x00000025ff257209 */ /* 0x000fe20007800000 */
[----:B------:R-:W-:Y:S01]  /*8190*/  FFMA R45, R6, R47, R45 ;  /* 0x0000002f062d7223 */ /* 0x000fe2000000002d */
[----:B------:R-:W-:Y:S01]  /*81a0*/  STG.E [R2.64+0xc50], R7 ;  /* 0x000c500702007986 */ /* 0x000fe2000c101904 */
[----:B------:R-:W-:-:S03]  /*81b0*/  FFMA R13, R12, R29, R13 ;  /* 0x0000001d0c0d7223 */ /* 0x000fc6000000000d */
[----:B------:R-:W-:Y:S01]  /*81c0*/  FMNMX R45, RZ, R45, !PT ;  /* 0x0000002dff2d7209 */ /* 0x000fe20007800000 */
[----:B------:R-:W-:Y:S01]  /*81d0*/  STG.E [R2.64+0xc54], R37 ;  /* 0x000c542502007986 */ /* 0x000fe2000c101904 */
[----:B------:R-:W-:-:S03]  /*81e0*/  FMNMX R13, RZ, R13, !PT ;  /* 0x0000000dff0d7209 */ /* 0x000fc60007800000 */
[----:B------:R-:W-:Y:S04]  /*81f0*/  STG.E [R2.64+0x18], R45 ;  /* 0x0000182d02007986 */ /* 0x000fe8000c101904 */
[----:B------:R-:W-:Y:S01]  /*8200*/  STG.E [R2.64+0xc58], R13 ;  /* 0x000c580d02007986 */ /* 0x000fe2000c101904 */
[----:B------:R-:W-:Y:S05]  /*8210*/  EXIT ;  /* 0x000000000000794d */ /* 0x000fea0003800000 */
.L_x_20:
[----:B------:R-:W-:-:S00]  /*8220*/  BRA `(.L_x_20) ;  /* 0xfffffff000007947 */ /* 0x000fc0000383ffff */
[----:B------:R-:W-:-:S00]  /*8230*/  NOP ;  /* 0x0000000000007918 */ /* 0x000fc00000000000 */
        /* <DEDUP_REMOVED lines=12> */
.L_x_21:


//--------------------- .nv.shared.candidate1     --------------------------
	.section	.nv.shared.candidate1,"aw",@nobits
	.align	4
.nv.shared.candidate1:
	.zero		29952
